//
// Generated by NVIDIA NVVM Compiler
//
// Compiler Build ID: CL-36424714
// Cuda compilation tools, release 13.0, V13.0.88
// Based on NVVM 20.0.0
//

.version 9.0
.target sm_100
.address_size 64


.entry _Z8loopcalcPdjii(
	.param .u64 .ptr .align 1 _Z8loopcalcPdjii_param_0,
	.param .u32 _Z8loopcalcPdjii_param_1,
	.param .u32 _Z8loopcalcPdjii_param_2,
	.param .u32 _Z8loopcalcPdjii_param_3
)
{
	.reg .pred 	%p<97>;
	.reg .b32 	%r<443>;
	.reg .b32 	%f<1129>;
	.reg .b64 	%rd<5>;
	.reg .b64 	%fd<1161>;

	ld.param.u64 	%rd2, [_Z8loopcalcPdjii_param_0];
	ld.param.u32 	%r179, [_Z8loopcalcPdjii_param_1];
	ld.param.u32 	%r180, [_Z8loopcalcPdjii_param_2];
	ld.param.u32 	%r181, [_Z8loopcalcPdjii_param_3];
	cvta.to.global.u64 	%rd3, %rd2;
	mov.u32 	%r1, %tid.x;
	mov.u32 	%r182, %ntid.x;
	mov.u32 	%r183, %tid.y;
	mad.lo.s32 	%r184, %r182, %r183, %r1;
	mul.wide.u32 	%rd4, %r184, 8;
	add.s64 	%rd1, %rd3, %rd4;
	setp.gt.s32 	%p1, %r179, 4;
	@%p1 bra 	$L__BB0_22;
	setp.gt.s32 	%p8, %r179, 2;
	@%p8 bra 	$L__BB0_12;
	setp.eq.s32 	%p11, %r179, 1;
	@%p11 bra 	$L__BB0_45;
	setp.eq.s32 	%p12, %r179, 2;
	@%p12 bra 	$L__BB0_4;
	bra.uni 	$L__BB0_36;
$L__BB0_4:
	setp.lt.s32 	%p87, %r180, 1;
	mov.f32 	%f1064, 0f49E3A803;
	@%p87 bra 	$L__BB0_11;
	setp.eq.s32 	%p88, %r180, 1;
	mov.f32 	%f1054, 0f4535F333;
	mov.f32 	%f1053, 0f4200C28F;
	mov.f32 	%f1052, 0f411FD70A;
	mov.f32 	%f1055, 0f3FFEFD22;
	@%p88 bra 	$L__BB0_8;
	and.b32  	%r317, %r180, 2147483646;
	neg.s32 	%r365, %r317;
	mov.f32 	%f1054, 0f4535F333;
	mov.f32 	%f1053, 0f4200C28F;
	mov.f32 	%f1052, 0f411FD70A;
	mov.f32 	%f1055, 0f3FFEFD22;
$L__BB0_7:
	mul.f32 	%f873, %f1053, %f1052;
	mul.f32 	%f874, %f1054, %f1053;
	mul.f32 	%f875, %f1054, %f1055;
	mul.f32 	%f876, %f1055, %f873;
	mul.f32 	%f877, %f874, %f873;
	mul.f32 	%f878, %f874, %f875;
	mul.f32 	%f879, %f875, %f876;
	mul.f32 	%f880, %f876, %f877;
	mul.f32 	%f881, %f877, %f878;
	mul.f32 	%f882, %f878, %f879;
	mul.f32 	%f883, %f879, %f880;
	mul.f32 	%f884, %f880, %f881;
	mul.f32 	%f885, %f881, %f882;
	mul.f32 	%f886, %f882, %f883;
	mul.f32 	%f887, %f883, %f884;
	mul.f32 	%f888, %f884, %f885;
	mul.f32 	%f889, %f886, %f887;
	mul.f32 	%f890, %f888, %f889;
	mul.f32 	%f891, %f885, %f890;
	mul.f32 	%f892, %f887, %f891;
	mul.f32 	%f893, %f888, %f892;
	mul.f32 	%f894, %f886, %f893;
	mul.f32 	%f895, %f891, %f894;
	mul.f32 	%f896, %f888, %f895;
	mul.f32 	%f897, %f887, %f896;
	mul.f32 	%f898, %f894, %f897;
	mul.f32 	%f899, %f891, %f898;
	mul.f32 	%f900, %f888, %f899;
	mul.f32 	%f901, %f898, %f900;
	mul.f32 	%f902, %f891, %f901;
	mul.f32 	%f903, %f897, %f902;
	mul.f32 	%f904, %f900, %f903;
	mul.f32 	%f905, %f894, %f904;
	mul.f32 	%f906, %f902, %f905;
	mul.f32 	%f907, %f900, %f906;
	mul.f32 	%f908, %f897, %f907;
	mul.f32 	%f909, %f905, %f908;
	mul.f32 	%f910, %f902, %f909;
	mul.f32 	%f911, %f900, %f910;
	mul.f32 	%f912, %f909, %f911;
	mul.f32 	%f913, %f902, %f912;
	mul.f32 	%f914, %f908, %f913;
	mul.f32 	%f915, %f911, %f914;
	mul.f32 	%f916, %f905, %f915;
	mul.f32 	%f917, %f913, %f916;
	mul.f32 	%f918, %f911, %f917;
	mul.f32 	%f919, %f908, %f918;
	mul.f32 	%f920, %f916, %f919;
	mul.f32 	%f921, %f913, %f920;
	mul.f32 	%f922, %f911, %f921;
	mul.f32 	%f923, %f920, %f922;
	mul.f32 	%f924, %f913, %f923;
	mul.f32 	%f925, %f919, %f924;
	mul.f32 	%f926, %f922, %f925;
	mul.f32 	%f927, %f916, %f926;
	mul.f32 	%f928, %f924, %f927;
	mul.f32 	%f929, %f922, %f928;
	mul.f32 	%f930, %f919, %f929;
	mul.f32 	%f931, %f927, %f930;
	mul.f32 	%f932, %f924, %f931;
	mul.f32 	%f933, %f922, %f932;
	mul.f32 	%f934, %f930, %f933;
	mul.f32 	%f935, %f933, %f928;
	mul.f32 	%f936, %f931, %f928;
	mul.f32 	%f937, %f931, %f934;
	mul.f32 	%f938, %f934, %f935;
	mul.f32 	%f939, %f935, %f936;
	mul.f32 	%f940, %f936, %f937;
	mul.f32 	%f941, %f937, %f938;
	mul.f32 	%f942, %f938, %f939;
	mul.f32 	%f943, %f939, %f940;
	mul.f32 	%f944, %f940, %f941;
	mul.f32 	%f945, %f941, %f942;
	mul.f32 	%f946, %f942, %f943;
	mul.f32 	%f947, %f943, %f944;
	mul.f32 	%f948, %f945, %f946;
	mul.f32 	%f949, %f947, %f948;
	mul.f32 	%f950, %f944, %f949;
	mul.f32 	%f951, %f946, %f950;
	mul.f32 	%f952, %f947, %f951;
	mul.f32 	%f953, %f945, %f952;
	mul.f32 	%f954, %f950, %f953;
	mul.f32 	%f955, %f947, %f954;
	mul.f32 	%f956, %f946, %f955;
	mul.f32 	%f957, %f953, %f956;
	mul.f32 	%f958, %f950, %f957;
	mul.f32 	%f959, %f947, %f958;
	mul.f32 	%f960, %f957, %f959;
	mul.f32 	%f961, %f950, %f960;
	mul.f32 	%f962, %f956, %f961;
	mul.f32 	%f963, %f959, %f962;
	mul.f32 	%f964, %f953, %f963;
	mul.f32 	%f965, %f961, %f964;
	mul.f32 	%f966, %f959, %f965;
	mul.f32 	%f967, %f956, %f966;
	mul.f32 	%f968, %f964, %f967;
	mul.f32 	%f969, %f961, %f968;
	mul.f32 	%f970, %f959, %f969;
	mul.f32 	%f971, %f968, %f970;
	mul.f32 	%f972, %f961, %f971;
	mul.f32 	%f973, %f967, %f972;
	mul.f32 	%f974, %f970, %f973;
	mul.f32 	%f975, %f964, %f974;
	mul.f32 	%f976, %f972, %f975;
	mul.f32 	%f977, %f970, %f976;
	mul.f32 	%f978, %f967, %f977;
	mul.f32 	%f979, %f975, %f978;
	mul.f32 	%f980, %f972, %f979;
	mul.f32 	%f981, %f970, %f980;
	mul.f32 	%f982, %f979, %f981;
	mul.f32 	%f1052, %f972, %f982;
	mul.f32 	%f983, %f978, %f1052;
	mul.f32 	%f984, %f981, %f983;
	mul.f32 	%f1053, %f975, %f984;
	mul.f32 	%f985, %f1052, %f1053;
	mul.f32 	%f986, %f981, %f985;
	mul.f32 	%f1054, %f978, %f986;
	mul.f32 	%f987, %f1053, %f1054;
	mul.f32 	%f988, %f1052, %f987;
	mul.f32 	%f1055, %f981, %f988;
	add.s32 	%r365, %r365, 2;
	setp.ne.s32 	%p89, %r365, 0;
	@%p89 bra 	$L__BB0_7;
$L__BB0_8:
	and.b32  	%r318, %r180, 1;
	setp.eq.b32 	%p90, %r318, 1;
	not.pred 	%p91, %p90;
	@%p91 bra 	$L__BB0_10;
	mul.f32 	%f989, %f1053, %f1052;
	mul.f32 	%f990, %f1054, %f1053;
	mul.f32 	%f991, %f1054, %f1055;
	mul.f32 	%f992, %f1055, %f989;
	mul.f32 	%f993, %f990, %f989;
	mul.f32 	%f994, %f990, %f991;
	mul.f32 	%f995, %f991, %f992;
	mul.f32 	%f996, %f992, %f993;
	mul.f32 	%f997, %f993, %f994;
	mul.f32 	%f998, %f994, %f995;
	mul.f32 	%f999, %f995, %f996;
	mul.f32 	%f1000, %f996, %f997;
	mul.f32 	%f1001, %f997, %f998;
	mul.f32 	%f1002, %f998, %f999;
	mul.f32 	%f1003, %f999, %f1000;
	mul.f32 	%f1004, %f1000, %f1001;
	mul.f32 	%f1005, %f1002, %f1003;
	mul.f32 	%f1006, %f1004, %f1005;
	mul.f32 	%f1007, %f1001, %f1006;
	mul.f32 	%f1008, %f1003, %f1007;
	mul.f32 	%f1009, %f1004, %f1008;
	mul.f32 	%f1010, %f1002, %f1009;
	mul.f32 	%f1011, %f1007, %f1010;
	mul.f32 	%f1012, %f1004, %f1011;
	mul.f32 	%f1013, %f1003, %f1012;
	mul.f32 	%f1014, %f1010, %f1013;
	mul.f32 	%f1015, %f1007, %f1014;
	mul.f32 	%f1016, %f1004, %f1015;
	mul.f32 	%f1017, %f1014, %f1016;
	mul.f32 	%f1018, %f1007, %f1017;
	mul.f32 	%f1019, %f1013, %f1018;
	mul.f32 	%f1020, %f1016, %f1019;
	mul.f32 	%f1021, %f1010, %f1020;
	mul.f32 	%f1022, %f1018, %f1021;
	mul.f32 	%f1023, %f1016, %f1022;
	mul.f32 	%f1024, %f1013, %f1023;
	mul.f32 	%f1025, %f1021, %f1024;
	mul.f32 	%f1026, %f1018, %f1025;
	mul.f32 	%f1027, %f1016, %f1026;
	mul.f32 	%f1028, %f1025, %f1027;
	mul.f32 	%f1029, %f1018, %f1028;
	mul.f32 	%f1030, %f1024, %f1029;
	mul.f32 	%f1031, %f1027, %f1030;
	mul.f32 	%f1032, %f1021, %f1031;
	mul.f32 	%f1033, %f1029, %f1032;
	mul.f32 	%f1034, %f1027, %f1033;
	mul.f32 	%f1035, %f1024, %f1034;
	mul.f32 	%f1036, %f1032, %f1035;
	mul.f32 	%f1037, %f1029, %f1036;
	mul.f32 	%f1038, %f1027, %f1037;
	mul.f32 	%f1039, %f1036, %f1038;
	mul.f32 	%f1052, %f1029, %f1039;
	mul.f32 	%f1040, %f1035, %f1052;
	mul.f32 	%f1041, %f1038, %f1040;
	mul.f32 	%f1053, %f1032, %f1041;
	mul.f32 	%f1042, %f1052, %f1053;
	mul.f32 	%f1043, %f1038, %f1042;
	mul.f32 	%f1054, %f1035, %f1043;
	mul.f32 	%f1044, %f1053, %f1054;
	mul.f32 	%f1045, %f1052, %f1044;
	mul.f32 	%f1055, %f1038, %f1045;
$L__BB0_10:
	mul.f32 	%f1046, %f1053, %f1052;
	mul.f32 	%f1047, %f1054, %f1046;
	mul.f32 	%f1064, %f1055, %f1047;
$L__BB0_11:
	st.global.f32 	[%rd1], %f1064;
	bra.uni 	$L__BB0_138;
$L__BB0_12:
	setp.eq.s32 	%p9, %r179, 3;
	@%p9 bra 	$L__BB0_37;
	setp.eq.s32 	%p10, %r179, 4;
	@%p10 bra 	$L__BB0_14;
	bra.uni 	$L__BB0_36;
$L__BB0_14:
	setp.lt.u32 	%p71, %r1, 32;
	@%p71 bra 	$L__BB0_54;
	setp.lt.s32 	%p72, %r181, 1;
	mov.f64 	%fd1107, 0d413C773EA4FC597E;
	@%p72 bra 	$L__BB0_61;
	setp.eq.s32 	%p73, %r181, 1;
	mov.f64 	%fd1097, 0d40A6BE6CB4330BD7;
	mov.f64 	%fd1096, 0d404018977D9180AB;
	mov.f64 	%fd1095, 0d4023FC105C093966;
	mov.f64 	%fd1098, 0d3FFFDFB128F571BB;
	@%p73 bra 	$L__BB0_19;
	and.b32  	%r311, %r181, 2147483646;
	neg.s32 	%r368, %r311;
	mov.f64 	%fd1097, 0d40A6BE6CB4330BD7;
	mov.f64 	%fd1096, 0d404018977D9180AB;
	mov.f64 	%fd1095, 0d4023FC105C093966;
	mov.f64 	%fd1098, 0d3FFFDFB128F571BB;
$L__BB0_18:
	mul.f64 	%fd713, %fd1096, %fd1095;
	mul.f64 	%fd714, %fd1097, %fd1096;
	mul.f64 	%fd715, %fd1097, %fd1098;
	mul.f64 	%fd716, %fd1098, %fd713;
	mul.f64 	%fd717, %fd714, %fd713;
	mul.f64 	%fd718, %fd714, %fd715;
	mul.f64 	%fd719, %fd715, %fd716;
	mul.f64 	%fd720, %fd716, %fd717;
	mul.f64 	%fd721, %fd717, %fd718;
	mul.f64 	%fd722, %fd718, %fd719;
	mul.f64 	%fd723, %fd719, %fd720;
	mul.f64 	%fd724, %fd720, %fd721;
	mul.f64 	%fd725, %fd721, %fd722;
	mul.f64 	%fd726, %fd722, %fd723;
	mul.f64 	%fd727, %fd723, %fd724;
	mul.f64 	%fd728, %fd724, %fd725;
	mul.f64 	%fd729, %fd726, %fd727;
	mul.f64 	%fd730, %fd728, %fd729;
	mul.f64 	%fd731, %fd725, %fd730;
	mul.f64 	%fd732, %fd727, %fd731;
	mul.f64 	%fd733, %fd728, %fd732;
	mul.f64 	%fd734, %fd726, %fd733;
	mul.f64 	%fd735, %fd731, %fd734;
	mul.f64 	%fd736, %fd728, %fd735;
	mul.f64 	%fd737, %fd727, %fd736;
	mul.f64 	%fd738, %fd734, %fd737;
	mul.f64 	%fd739, %fd731, %fd738;
	mul.f64 	%fd740, %fd728, %fd739;
	mul.f64 	%fd741, %fd738, %fd740;
	mul.f64 	%fd742, %fd731, %fd741;
	mul.f64 	%fd743, %fd737, %fd742;
	mul.f64 	%fd744, %fd740, %fd743;
	mul.f64 	%fd745, %fd734, %fd744;
	mul.f64 	%fd746, %fd742, %fd745;
	mul.f64 	%fd747, %fd740, %fd746;
	mul.f64 	%fd748, %fd737, %fd747;
	mul.f64 	%fd749, %fd745, %fd748;
	mul.f64 	%fd750, %fd742, %fd749;
	mul.f64 	%fd751, %fd740, %fd750;
	mul.f64 	%fd752, %fd749, %fd751;
	mul.f64 	%fd753, %fd742, %fd752;
	mul.f64 	%fd754, %fd748, %fd753;
	mul.f64 	%fd755, %fd751, %fd754;
	mul.f64 	%fd756, %fd745, %fd755;
	mul.f64 	%fd757, %fd753, %fd756;
	mul.f64 	%fd758, %fd751, %fd757;
	mul.f64 	%fd759, %fd748, %fd758;
	mul.f64 	%fd760, %fd756, %fd759;
	mul.f64 	%fd761, %fd753, %fd760;
	mul.f64 	%fd762, %fd751, %fd761;
	mul.f64 	%fd763, %fd760, %fd762;
	mul.f64 	%fd764, %fd753, %fd763;
	mul.f64 	%fd765, %fd759, %fd764;
	mul.f64 	%fd766, %fd762, %fd765;
	mul.f64 	%fd767, %fd756, %fd766;
	mul.f64 	%fd768, %fd764, %fd767;
	mul.f64 	%fd769, %fd762, %fd768;
	mul.f64 	%fd770, %fd759, %fd769;
	mul.f64 	%fd771, %fd767, %fd770;
	mul.f64 	%fd772, %fd764, %fd771;
	mul.f64 	%fd773, %fd762, %fd772;
	mul.f64 	%fd774, %fd770, %fd773;
	mul.f64 	%fd775, %fd773, %fd768;
	mul.f64 	%fd776, %fd771, %fd768;
	mul.f64 	%fd777, %fd771, %fd774;
	mul.f64 	%fd778, %fd774, %fd775;
	mul.f64 	%fd779, %fd775, %fd776;
	mul.f64 	%fd780, %fd776, %fd777;
	mul.f64 	%fd781, %fd777, %fd778;
	mul.f64 	%fd782, %fd778, %fd779;
	mul.f64 	%fd783, %fd779, %fd780;
	mul.f64 	%fd784, %fd780, %fd781;
	mul.f64 	%fd785, %fd781, %fd782;
	mul.f64 	%fd786, %fd782, %fd783;
	mul.f64 	%fd787, %fd783, %fd784;
	mul.f64 	%fd788, %fd785, %fd786;
	mul.f64 	%fd789, %fd787, %fd788;
	mul.f64 	%fd790, %fd784, %fd789;
	mul.f64 	%fd791, %fd786, %fd790;
	mul.f64 	%fd792, %fd787, %fd791;
	mul.f64 	%fd793, %fd785, %fd792;
	mul.f64 	%fd794, %fd790, %fd793;
	mul.f64 	%fd795, %fd787, %fd794;
	mul.f64 	%fd796, %fd786, %fd795;
	mul.f64 	%fd797, %fd793, %fd796;
	mul.f64 	%fd798, %fd790, %fd797;
	mul.f64 	%fd799, %fd787, %fd798;
	mul.f64 	%fd800, %fd797, %fd799;
	mul.f64 	%fd801, %fd790, %fd800;
	mul.f64 	%fd802, %fd796, %fd801;
	mul.f64 	%fd803, %fd799, %fd802;
	mul.f64 	%fd804, %fd793, %fd803;
	mul.f64 	%fd805, %fd801, %fd804;
	mul.f64 	%fd806, %fd799, %fd805;
	mul.f64 	%fd807, %fd796, %fd806;
	mul.f64 	%fd808, %fd804, %fd807;
	mul.f64 	%fd809, %fd801, %fd808;
	mul.f64 	%fd810, %fd799, %fd809;
	mul.f64 	%fd811, %fd808, %fd810;
	mul.f64 	%fd812, %fd801, %fd811;
	mul.f64 	%fd813, %fd807, %fd812;
	mul.f64 	%fd814, %fd810, %fd813;
	mul.f64 	%fd815, %fd804, %fd814;
	mul.f64 	%fd816, %fd812, %fd815;
	mul.f64 	%fd817, %fd810, %fd816;
	mul.f64 	%fd818, %fd807, %fd817;
	mul.f64 	%fd819, %fd815, %fd818;
	mul.f64 	%fd820, %fd812, %fd819;
	mul.f64 	%fd821, %fd810, %fd820;
	mul.f64 	%fd822, %fd819, %fd821;
	mul.f64 	%fd1095, %fd812, %fd822;
	mul.f64 	%fd823, %fd818, %fd1095;
	mul.f64 	%fd824, %fd821, %fd823;
	mul.f64 	%fd1096, %fd815, %fd824;
	mul.f64 	%fd825, %fd1095, %fd1096;
	mul.f64 	%fd826, %fd821, %fd825;
	mul.f64 	%fd1097, %fd818, %fd826;
	mul.f64 	%fd827, %fd1096, %fd1097;
	mul.f64 	%fd828, %fd1095, %fd827;
	mul.f64 	%fd1098, %fd821, %fd828;
	add.s32 	%r368, %r368, 2;
	setp.ne.s32 	%p74, %r368, 0;
	@%p74 bra 	$L__BB0_18;
$L__BB0_19:
	and.b32  	%r312, %r181, 1;
	setp.eq.b32 	%p75, %r312, 1;
	not.pred 	%p76, %p75;
	@%p76 bra 	$L__BB0_21;
	mul.f64 	%fd829, %fd1096, %fd1095;
	mul.f64 	%fd830, %fd1097, %fd1096;
	mul.f64 	%fd831, %fd1097, %fd1098;
	mul.f64 	%fd832, %fd1098, %fd829;
	mul.f64 	%fd833, %fd830, %fd829;
	mul.f64 	%fd834, %fd830, %fd831;
	mul.f64 	%fd835, %fd831, %fd832;
	mul.f64 	%fd836, %fd832, %fd833;
	mul.f64 	%fd837, %fd833, %fd834;
	mul.f64 	%fd838, %fd834, %fd835;
	mul.f64 	%fd839, %fd835, %fd836;
	mul.f64 	%fd840, %fd836, %fd837;
	mul.f64 	%fd841, %fd837, %fd838;
	mul.f64 	%fd842, %fd838, %fd839;
	mul.f64 	%fd843, %fd839, %fd840;
	mul.f64 	%fd844, %fd840, %fd841;
	mul.f64 	%fd845, %fd842, %fd843;
	mul.f64 	%fd846, %fd844, %fd845;
	mul.f64 	%fd847, %fd841, %fd846;
	mul.f64 	%fd848, %fd843, %fd847;
	mul.f64 	%fd849, %fd844, %fd848;
	mul.f64 	%fd850, %fd842, %fd849;
	mul.f64 	%fd851, %fd847, %fd850;
	mul.f64 	%fd852, %fd844, %fd851;
	mul.f64 	%fd853, %fd843, %fd852;
	mul.f64 	%fd854, %fd850, %fd853;
	mul.f64 	%fd855, %fd847, %fd854;
	mul.f64 	%fd856, %fd844, %fd855;
	mul.f64 	%fd857, %fd854, %fd856;
	mul.f64 	%fd858, %fd847, %fd857;
	mul.f64 	%fd859, %fd853, %fd858;
	mul.f64 	%fd860, %fd856, %fd859;
	mul.f64 	%fd861, %fd850, %fd860;
	mul.f64 	%fd862, %fd858, %fd861;
	mul.f64 	%fd863, %fd856, %fd862;
	mul.f64 	%fd864, %fd853, %fd863;
	mul.f64 	%fd865, %fd861, %fd864;
	mul.f64 	%fd866, %fd858, %fd865;
	mul.f64 	%fd867, %fd856, %fd866;
	mul.f64 	%fd868, %fd865, %fd867;
	mul.f64 	%fd869, %fd858, %fd868;
	mul.f64 	%fd870, %fd864, %fd869;
	mul.f64 	%fd871, %fd867, %fd870;
	mul.f64 	%fd872, %fd861, %fd871;
	mul.f64 	%fd873, %fd869, %fd872;
	mul.f64 	%fd874, %fd867, %fd873;
	mul.f64 	%fd875, %fd864, %fd874;
	mul.f64 	%fd876, %fd872, %fd875;
	mul.f64 	%fd877, %fd869, %fd876;
	mul.f64 	%fd878, %fd867, %fd877;
	mul.f64 	%fd879, %fd876, %fd878;
	mul.f64 	%fd1095, %fd869, %fd879;
	mul.f64 	%fd880, %fd875, %fd1095;
	mul.f64 	%fd881, %fd878, %fd880;
	mul.f64 	%fd1096, %fd872, %fd881;
	mul.f64 	%fd882, %fd1095, %fd1096;
	mul.f64 	%fd883, %fd878, %fd882;
	mul.f64 	%fd1097, %fd875, %fd883;
	mul.f64 	%fd884, %fd1096, %fd1097;
	mul.f64 	%fd885, %fd1095, %fd884;
	mul.f64 	%fd1098, %fd878, %fd885;
$L__BB0_21:
	mul.f64 	%fd886, %fd1096, %fd1095;
	mul.f64 	%fd887, %fd1097, %fd886;
	mul.f64 	%fd1107, %fd1098, %fd887;
	bra.uni 	$L__BB0_61;
$L__BB0_22:
	setp.gt.s32 	%p2, %r179, 6;
	@%p2 bra 	$L__BB0_33;
	setp.eq.s32 	%p6, %r179, 5;
	@%p6 bra 	$L__BB0_62;
	setp.eq.s32 	%p7, %r179, 6;
	@%p7 bra 	$L__BB0_25;
	bra.uni 	$L__BB0_36;
$L__BB0_25:
	setp.lt.u32 	%p49, %r1, 32;
	@%p49 bra 	$L__BB0_79;
	setp.lt.s32 	%p50, %r181, 1;
	mov.f64 	%fd1125, 0d413C773EA4FC597E;
	@%p50 bra 	$L__BB0_87;
	setp.eq.s32 	%p51, %r181, 1;
	mov.f64 	%fd1115, 0d40A6BE6CB4330BD7;
	mov.f64 	%fd1114, 0d404018977D9180AB;
	mov.f64 	%fd1113, 0d4023FC105C093966;
	mov.f64 	%fd1116, 0d3FFFDFB128F571BB;
	@%p51 bra 	$L__BB0_30;
	and.b32  	%r253, %r181, 2147483646;
	neg.s32 	%r404, %r253;
	mov.f64 	%fd1115, 0d40A6BE6CB4330BD7;
	mov.f64 	%fd1114, 0d404018977D9180AB;
	mov.f64 	%fd1113, 0d4023FC105C093966;
	mov.f64 	%fd1116, 0d3FFFDFB128F571BB;
$L__BB0_29:
	mul.f64 	%fd525, %fd1114, %fd1113;
	mul.f64 	%fd526, %fd1115, %fd1114;
	mul.f64 	%fd527, %fd1115, %fd1116;
	mul.f64 	%fd528, %fd1116, %fd525;
	mul.f64 	%fd529, %fd526, %fd525;
	mul.f64 	%fd530, %fd526, %fd527;
	mul.f64 	%fd531, %fd527, %fd528;
	mul.f64 	%fd532, %fd528, %fd529;
	mul.f64 	%fd533, %fd529, %fd530;
	mul.f64 	%fd534, %fd530, %fd531;
	mul.f64 	%fd535, %fd531, %fd532;
	mul.f64 	%fd536, %fd532, %fd533;
	mul.f64 	%fd537, %fd533, %fd534;
	mul.f64 	%fd538, %fd534, %fd535;
	mul.f64 	%fd539, %fd535, %fd536;
	mul.f64 	%fd540, %fd536, %fd537;
	mul.f64 	%fd541, %fd538, %fd539;
	mul.f64 	%fd542, %fd540, %fd541;
	mul.f64 	%fd543, %fd537, %fd542;
	mul.f64 	%fd544, %fd539, %fd543;
	mul.f64 	%fd545, %fd540, %fd544;
	mul.f64 	%fd546, %fd538, %fd545;
	mul.f64 	%fd547, %fd543, %fd546;
	mul.f64 	%fd548, %fd540, %fd547;
	mul.f64 	%fd549, %fd539, %fd548;
	mul.f64 	%fd550, %fd546, %fd549;
	mul.f64 	%fd551, %fd543, %fd550;
	mul.f64 	%fd552, %fd540, %fd551;
	mul.f64 	%fd553, %fd550, %fd552;
	mul.f64 	%fd554, %fd543, %fd553;
	mul.f64 	%fd555, %fd549, %fd554;
	mul.f64 	%fd556, %fd552, %fd555;
	mul.f64 	%fd557, %fd546, %fd556;
	mul.f64 	%fd558, %fd554, %fd557;
	mul.f64 	%fd559, %fd552, %fd558;
	mul.f64 	%fd560, %fd549, %fd559;
	mul.f64 	%fd561, %fd557, %fd560;
	mul.f64 	%fd562, %fd554, %fd561;
	mul.f64 	%fd563, %fd552, %fd562;
	mul.f64 	%fd564, %fd561, %fd563;
	mul.f64 	%fd565, %fd554, %fd564;
	mul.f64 	%fd566, %fd560, %fd565;
	mul.f64 	%fd567, %fd563, %fd566;
	mul.f64 	%fd568, %fd557, %fd567;
	mul.f64 	%fd569, %fd565, %fd568;
	mul.f64 	%fd570, %fd563, %fd569;
	mul.f64 	%fd571, %fd560, %fd570;
	mul.f64 	%fd572, %fd568, %fd571;
	mul.f64 	%fd573, %fd565, %fd572;
	mul.f64 	%fd574, %fd563, %fd573;
	mul.f64 	%fd575, %fd572, %fd574;
	mul.f64 	%fd576, %fd565, %fd575;
	mul.f64 	%fd577, %fd571, %fd576;
	mul.f64 	%fd578, %fd574, %fd577;
	mul.f64 	%fd579, %fd568, %fd578;
	mul.f64 	%fd580, %fd576, %fd579;
	mul.f64 	%fd581, %fd574, %fd580;
	mul.f64 	%fd582, %fd571, %fd581;
	mul.f64 	%fd583, %fd579, %fd582;
	mul.f64 	%fd584, %fd576, %fd583;
	mul.f64 	%fd585, %fd574, %fd584;
	mul.f64 	%fd586, %fd582, %fd585;
	mul.f64 	%fd587, %fd585, %fd580;
	mul.f64 	%fd588, %fd583, %fd580;
	mul.f64 	%fd589, %fd583, %fd586;
	mul.f64 	%fd590, %fd586, %fd587;
	mul.f64 	%fd591, %fd587, %fd588;
	mul.f64 	%fd592, %fd588, %fd589;
	mul.f64 	%fd593, %fd589, %fd590;
	mul.f64 	%fd594, %fd590, %fd591;
	mul.f64 	%fd595, %fd591, %fd592;
	mul.f64 	%fd596, %fd592, %fd593;
	mul.f64 	%fd597, %fd593, %fd594;
	mul.f64 	%fd598, %fd594, %fd595;
	mul.f64 	%fd599, %fd595, %fd596;
	mul.f64 	%fd600, %fd597, %fd598;
	mul.f64 	%fd601, %fd599, %fd600;
	mul.f64 	%fd602, %fd596, %fd601;
	mul.f64 	%fd603, %fd598, %fd602;
	mul.f64 	%fd604, %fd599, %fd603;
	mul.f64 	%fd605, %fd597, %fd604;
	mul.f64 	%fd606, %fd602, %fd605;
	mul.f64 	%fd607, %fd599, %fd606;
	mul.f64 	%fd608, %fd598, %fd607;
	mul.f64 	%fd609, %fd605, %fd608;
	mul.f64 	%fd610, %fd602, %fd609;
	mul.f64 	%fd611, %fd599, %fd610;
	mul.f64 	%fd612, %fd609, %fd611;
	mul.f64 	%fd613, %fd602, %fd612;
	mul.f64 	%fd614, %fd608, %fd613;
	mul.f64 	%fd615, %fd611, %fd614;
	mul.f64 	%fd616, %fd605, %fd615;
	mul.f64 	%fd617, %fd613, %fd616;
	mul.f64 	%fd618, %fd611, %fd617;
	mul.f64 	%fd619, %fd608, %fd618;
	mul.f64 	%fd620, %fd616, %fd619;
	mul.f64 	%fd621, %fd613, %fd620;
	mul.f64 	%fd622, %fd611, %fd621;
	mul.f64 	%fd623, %fd620, %fd622;
	mul.f64 	%fd624, %fd613, %fd623;
	mul.f64 	%fd625, %fd619, %fd624;
	mul.f64 	%fd626, %fd622, %fd625;
	mul.f64 	%fd627, %fd616, %fd626;
	mul.f64 	%fd628, %fd624, %fd627;
	mul.f64 	%fd629, %fd622, %fd628;
	mul.f64 	%fd630, %fd619, %fd629;
	mul.f64 	%fd631, %fd627, %fd630;
	mul.f64 	%fd632, %fd624, %fd631;
	mul.f64 	%fd633, %fd622, %fd632;
	mul.f64 	%fd634, %fd631, %fd633;
	mul.f64 	%fd1113, %fd624, %fd634;
	mul.f64 	%fd635, %fd630, %fd1113;
	mul.f64 	%fd636, %fd633, %fd635;
	mul.f64 	%fd1114, %fd627, %fd636;
	mul.f64 	%fd637, %fd1113, %fd1114;
	mul.f64 	%fd638, %fd633, %fd637;
	mul.f64 	%fd1115, %fd630, %fd638;
	mul.f64 	%fd639, %fd1114, %fd1115;
	mul.f64 	%fd640, %fd1113, %fd639;
	mul.f64 	%fd1116, %fd633, %fd640;
	add.s32 	%r404, %r404, 2;
	setp.ne.s32 	%p52, %r404, 0;
	@%p52 bra 	$L__BB0_29;
$L__BB0_30:
	and.b32  	%r254, %r181, 1;
	setp.eq.b32 	%p53, %r254, 1;
	not.pred 	%p54, %p53;
	@%p54 bra 	$L__BB0_32;
	mul.f64 	%fd641, %fd1114, %fd1113;
	mul.f64 	%fd642, %fd1115, %fd1114;
	mul.f64 	%fd643, %fd1115, %fd1116;
	mul.f64 	%fd644, %fd1116, %fd641;
	mul.f64 	%fd645, %fd642, %fd641;
	mul.f64 	%fd646, %fd642, %fd643;
	mul.f64 	%fd647, %fd643, %fd644;
	mul.f64 	%fd648, %fd644, %fd645;
	mul.f64 	%fd649, %fd645, %fd646;
	mul.f64 	%fd650, %fd646, %fd647;
	mul.f64 	%fd651, %fd647, %fd648;
	mul.f64 	%fd652, %fd648, %fd649;
	mul.f64 	%fd653, %fd649, %fd650;
	mul.f64 	%fd654, %fd650, %fd651;
	mul.f64 	%fd655, %fd651, %fd652;
	mul.f64 	%fd656, %fd652, %fd653;
	mul.f64 	%fd657, %fd654, %fd655;
	mul.f64 	%fd658, %fd656, %fd657;
	mul.f64 	%fd659, %fd653, %fd658;
	mul.f64 	%fd660, %fd655, %fd659;
	mul.f64 	%fd661, %fd656, %fd660;
	mul.f64 	%fd662, %fd654, %fd661;
	mul.f64 	%fd663, %fd659, %fd662;
	mul.f64 	%fd664, %fd656, %fd663;
	mul.f64 	%fd665, %fd655, %fd664;
	mul.f64 	%fd666, %fd662, %fd665;
	mul.f64 	%fd667, %fd659, %fd666;
	mul.f64 	%fd668, %fd656, %fd667;
	mul.f64 	%fd669, %fd666, %fd668;
	mul.f64 	%fd670, %fd659, %fd669;
	mul.f64 	%fd671, %fd665, %fd670;
	mul.f64 	%fd672, %fd668, %fd671;
	mul.f64 	%fd673, %fd662, %fd672;
	mul.f64 	%fd674, %fd670, %fd673;
	mul.f64 	%fd675, %fd668, %fd674;
	mul.f64 	%fd676, %fd665, %fd675;
	mul.f64 	%fd677, %fd673, %fd676;
	mul.f64 	%fd678, %fd670, %fd677;
	mul.f64 	%fd679, %fd668, %fd678;
	mul.f64 	%fd680, %fd677, %fd679;
	mul.f64 	%fd681, %fd670, %fd680;
	mul.f64 	%fd682, %fd676, %fd681;
	mul.f64 	%fd683, %fd679, %fd682;
	mul.f64 	%fd684, %fd673, %fd683;
	mul.f64 	%fd685, %fd681, %fd684;
	mul.f64 	%fd686, %fd679, %fd685;
	mul.f64 	%fd687, %fd676, %fd686;
	mul.f64 	%fd688, %fd684, %fd687;
	mul.f64 	%fd689, %fd681, %fd688;
	mul.f64 	%fd690, %fd679, %fd689;
	mul.f64 	%fd691, %fd688, %fd690;
	mul.f64 	%fd1113, %fd681, %fd691;
	mul.f64 	%fd692, %fd687, %fd1113;
	mul.f64 	%fd693, %fd690, %fd692;
	mul.f64 	%fd1114, %fd684, %fd693;
	mul.f64 	%fd694, %fd1113, %fd1114;
	mul.f64 	%fd695, %fd690, %fd694;
	mul.f64 	%fd1115, %fd687, %fd695;
	mul.f64 	%fd696, %fd1114, %fd1115;
	mul.f64 	%fd697, %fd1113, %fd696;
	mul.f64 	%fd1116, %fd690, %fd697;
$L__BB0_32:
	mul.f64 	%fd698, %fd1114, %fd1113;
	mul.f64 	%fd699, %fd1115, %fd698;
	mul.f64 	%fd1125, %fd1116, %fd699;
	bra.uni 	$L__BB0_87;
$L__BB0_33:
	setp.eq.s32 	%p3, %r179, 7;
	@%p3 bra 	$L__BB0_88;
	setp.eq.s32 	%p4, %r179, 8;
	@%p4 bra 	$L__BB0_104;
	setp.eq.s32 	%p5, %r179, 9;
	@%p5 bra 	$L__BB0_121;
$L__BB0_36:
	max.s32 	%r346, %r180, 0;
	st.global.u32 	[%rd1], %r346;
	bra.uni 	$L__BB0_138;
$L__BB0_37:
	setp.lt.s32 	%p82, %r180, 1;
	mov.f64 	%fd1090, 0d413C773EA4FC597E;
	@%p82 bra 	$L__BB0_44;
	setp.eq.s32 	%p83, %r180, 1;
	mov.f64 	%fd1080, 0d40A6BE6CB4330BD7;
	mov.f64 	%fd1079, 0d404018977D9180AB;
	mov.f64 	%fd1078, 0d4023FC105C093966;
	mov.f64 	%fd1081, 0d3FFFDFB128F571BB;
	@%p83 bra 	$L__BB0_41;
	and.b32  	%r315, %r180, 2147483646;
	neg.s32 	%r366, %r315;
	mov.f64 	%fd1080, 0d40A6BE6CB4330BD7;
	mov.f64 	%fd1079, 0d404018977D9180AB;
	mov.f64 	%fd1078, 0d4023FC105C093966;
	mov.f64 	%fd1081, 0d3FFFDFB128F571BB;
$L__BB0_40:
	mul.f64 	%fd899, %fd1079, %fd1078;
	mul.f64 	%fd900, %fd1080, %fd1079;
	mul.f64 	%fd901, %fd1080, %fd1081;
	mul.f64 	%fd902, %fd1081, %fd899;
	mul.f64 	%fd903, %fd900, %fd899;
	mul.f64 	%fd904, %fd900, %fd901;
	mul.f64 	%fd905, %fd901, %fd902;
	mul.f64 	%fd906, %fd902, %fd903;
	mul.f64 	%fd907, %fd903, %fd904;
	mul.f64 	%fd908, %fd904, %fd905;
	mul.f64 	%fd909, %fd905, %fd906;
	mul.f64 	%fd910, %fd906, %fd907;
	mul.f64 	%fd911, %fd907, %fd908;
	mul.f64 	%fd912, %fd908, %fd909;
	mul.f64 	%fd913, %fd909, %fd910;
	mul.f64 	%fd914, %fd910, %fd911;
	mul.f64 	%fd915, %fd912, %fd913;
	mul.f64 	%fd916, %fd914, %fd915;
	mul.f64 	%fd917, %fd911, %fd916;
	mul.f64 	%fd918, %fd913, %fd917;
	mul.f64 	%fd919, %fd914, %fd918;
	mul.f64 	%fd920, %fd912, %fd919;
	mul.f64 	%fd921, %fd917, %fd920;
	mul.f64 	%fd922, %fd914, %fd921;
	mul.f64 	%fd923, %fd913, %fd922;
	mul.f64 	%fd924, %fd920, %fd923;
	mul.f64 	%fd925, %fd917, %fd924;
	mul.f64 	%fd926, %fd914, %fd925;
	mul.f64 	%fd927, %fd924, %fd926;
	mul.f64 	%fd928, %fd917, %fd927;
	mul.f64 	%fd929, %fd923, %fd928;
	mul.f64 	%fd930, %fd926, %fd929;
	mul.f64 	%fd931, %fd920, %fd930;
	mul.f64 	%fd932, %fd928, %fd931;
	mul.f64 	%fd933, %fd926, %fd932;
	mul.f64 	%fd934, %fd923, %fd933;
	mul.f64 	%fd935, %fd931, %fd934;
	mul.f64 	%fd936, %fd928, %fd935;
	mul.f64 	%fd937, %fd926, %fd936;
	mul.f64 	%fd938, %fd935, %fd937;
	mul.f64 	%fd939, %fd928, %fd938;
	mul.f64 	%fd940, %fd934, %fd939;
	mul.f64 	%fd941, %fd937, %fd940;
	mul.f64 	%fd942, %fd931, %fd941;
	mul.f64 	%fd943, %fd939, %fd942;
	mul.f64 	%fd944, %fd937, %fd943;
	mul.f64 	%fd945, %fd934, %fd944;
	mul.f64 	%fd946, %fd942, %fd945;
	mul.f64 	%fd947, %fd939, %fd946;
	mul.f64 	%fd948, %fd937, %fd947;
	mul.f64 	%fd949, %fd946, %fd948;
	mul.f64 	%fd950, %fd939, %fd949;
	mul.f64 	%fd951, %fd945, %fd950;
	mul.f64 	%fd952, %fd948, %fd951;
	mul.f64 	%fd953, %fd942, %fd952;
	mul.f64 	%fd954, %fd950, %fd953;
	mul.f64 	%fd955, %fd948, %fd954;
	mul.f64 	%fd956, %fd945, %fd955;
	mul.f64 	%fd957, %fd953, %fd956;
	mul.f64 	%fd958, %fd950, %fd957;
	mul.f64 	%fd959, %fd948, %fd958;
	mul.f64 	%fd960, %fd956, %fd959;
	mul.f64 	%fd961, %fd959, %fd954;
	mul.f64 	%fd962, %fd957, %fd954;
	mul.f64 	%fd963, %fd957, %fd960;
	mul.f64 	%fd964, %fd960, %fd961;
	mul.f64 	%fd965, %fd961, %fd962;
	mul.f64 	%fd966, %fd962, %fd963;
	mul.f64 	%fd967, %fd963, %fd964;
	mul.f64 	%fd968, %fd964, %fd965;
	mul.f64 	%fd969, %fd965, %fd966;
	mul.f64 	%fd970, %fd966, %fd967;
	mul.f64 	%fd971, %fd967, %fd968;
	mul.f64 	%fd972, %fd968, %fd969;
	mul.f64 	%fd973, %fd969, %fd970;
	mul.f64 	%fd974, %fd971, %fd972;
	mul.f64 	%fd975, %fd973, %fd974;
	mul.f64 	%fd976, %fd970, %fd975;
	mul.f64 	%fd977, %fd972, %fd976;
	mul.f64 	%fd978, %fd973, %fd977;
	mul.f64 	%fd979, %fd971, %fd978;
	mul.f64 	%fd980, %fd976, %fd979;
	mul.f64 	%fd981, %fd973, %fd980;
	mul.f64 	%fd982, %fd972, %fd981;
	mul.f64 	%fd983, %fd979, %fd982;
	mul.f64 	%fd984, %fd976, %fd983;
	mul.f64 	%fd985, %fd973, %fd984;
	mul.f64 	%fd986, %fd983, %fd985;
	mul.f64 	%fd987, %fd976, %fd986;
	mul.f64 	%fd988, %fd982, %fd987;
	mul.f64 	%fd989, %fd985, %fd988;
	mul.f64 	%fd990, %fd979, %fd989;
	mul.f64 	%fd991, %fd987, %fd990;
	mul.f64 	%fd992, %fd985, %fd991;
	mul.f64 	%fd993, %fd982, %fd992;
	mul.f64 	%fd994, %fd990, %fd993;
	mul.f64 	%fd995, %fd987, %fd994;
	mul.f64 	%fd996, %fd985, %fd995;
	mul.f64 	%fd997, %fd994, %fd996;
	mul.f64 	%fd998, %fd987, %fd997;
	mul.f64 	%fd999, %fd993, %fd998;
	mul.f64 	%fd1000, %fd996, %fd999;
	mul.f64 	%fd1001, %fd990, %fd1000;
	mul.f64 	%fd1002, %fd998, %fd1001;
	mul.f64 	%fd1003, %fd996, %fd1002;
	mul.f64 	%fd1004, %fd993, %fd1003;
	mul.f64 	%fd1005, %fd1001, %fd1004;
	mul.f64 	%fd1006, %fd998, %fd1005;
	mul.f64 	%fd1007, %fd996, %fd1006;
	mul.f64 	%fd1008, %fd1005, %fd1007;
	mul.f64 	%fd1078, %fd998, %fd1008;
	mul.f64 	%fd1009, %fd1004, %fd1078;
	mul.f64 	%fd1010, %fd1007, %fd1009;
	mul.f64 	%fd1079, %fd1001, %fd1010;
	mul.f64 	%fd1011, %fd1078, %fd1079;
	mul.f64 	%fd1012, %fd1007, %fd1011;
	mul.f64 	%fd1080, %fd1004, %fd1012;
	mul.f64 	%fd1013, %fd1079, %fd1080;
	mul.f64 	%fd1014, %fd1078, %fd1013;
	mul.f64 	%fd1081, %fd1007, %fd1014;
	add.s32 	%r366, %r366, 2;
	setp.ne.s32 	%p84, %r366, 0;
	@%p84 bra 	$L__BB0_40;
$L__BB0_41:
	and.b32  	%r316, %r180, 1;
	setp.eq.b32 	%p85, %r316, 1;
	not.pred 	%p86, %p85;
	@%p86 bra 	$L__BB0_43;
	mul.f64 	%fd1015, %fd1079, %fd1078;
	mul.f64 	%fd1016, %fd1080, %fd1079;
	mul.f64 	%fd1017, %fd1080, %fd1081;
	mul.f64 	%fd1018, %fd1081, %fd1015;
	mul.f64 	%fd1019, %fd1016, %fd1015;
	mul.f64 	%fd1020, %fd1016, %fd1017;
	mul.f64 	%fd1021, %fd1017, %fd1018;
	mul.f64 	%fd1022, %fd1018, %fd1019;
	mul.f64 	%fd1023, %fd1019, %fd1020;
	mul.f64 	%fd1024, %fd1020, %fd1021;
	mul.f64 	%fd1025, %fd1021, %fd1022;
	mul.f64 	%fd1026, %fd1022, %fd1023;
	mul.f64 	%fd1027, %fd1023, %fd1024;
	mul.f64 	%fd1028, %fd1024, %fd1025;
	mul.f64 	%fd1029, %fd1025, %fd1026;
	mul.f64 	%fd1030, %fd1026, %fd1027;
	mul.f64 	%fd1031, %fd1028, %fd1029;
	mul.f64 	%fd1032, %fd1030, %fd1031;
	mul.f64 	%fd1033, %fd1027, %fd1032;
	mul.f64 	%fd1034, %fd1029, %fd1033;
	mul.f64 	%fd1035, %fd1030, %fd1034;
	mul.f64 	%fd1036, %fd1028, %fd1035;
	mul.f64 	%fd1037, %fd1033, %fd1036;
	mul.f64 	%fd1038, %fd1030, %fd1037;
	mul.f64 	%fd1039, %fd1029, %fd1038;
	mul.f64 	%fd1040, %fd1036, %fd1039;
	mul.f64 	%fd1041, %fd1033, %fd1040;
	mul.f64 	%fd1042, %fd1030, %fd1041;
	mul.f64 	%fd1043, %fd1040, %fd1042;
	mul.f64 	%fd1044, %fd1033, %fd1043;
	mul.f64 	%fd1045, %fd1039, %fd1044;
	mul.f64 	%fd1046, %fd1042, %fd1045;
	mul.f64 	%fd1047, %fd1036, %fd1046;
	mul.f64 	%fd1048, %fd1044, %fd1047;
	mul.f64 	%fd1049, %fd1042, %fd1048;
	mul.f64 	%fd1050, %fd1039, %fd1049;
	mul.f64 	%fd1051, %fd1047, %fd1050;
	mul.f64 	%fd1052, %fd1044, %fd1051;
	mul.f64 	%fd1053, %fd1042, %fd1052;
	mul.f64 	%fd1054, %fd1051, %fd1053;
	mul.f64 	%fd1055, %fd1044, %fd1054;
	mul.f64 	%fd1056, %fd1050, %fd1055;
	mul.f64 	%fd1057, %fd1053, %fd1056;
	mul.f64 	%fd1058, %fd1047, %fd1057;
	mul.f64 	%fd1059, %fd1055, %fd1058;
	mul.f64 	%fd1060, %fd1053, %fd1059;
	mul.f64 	%fd1061, %fd1050, %fd1060;
	mul.f64 	%fd1062, %fd1058, %fd1061;
	mul.f64 	%fd1063, %fd1055, %fd1062;
	mul.f64 	%fd1064, %fd1053, %fd1063;
	mul.f64 	%fd1065, %fd1062, %fd1064;
	mul.f64 	%fd1078, %fd1055, %fd1065;
	mul.f64 	%fd1066, %fd1061, %fd1078;
	mul.f64 	%fd1067, %fd1064, %fd1066;
	mul.f64 	%fd1079, %fd1058, %fd1067;
	mul.f64 	%fd1068, %fd1078, %fd1079;
	mul.f64 	%fd1069, %fd1064, %fd1068;
	mul.f64 	%fd1080, %fd1061, %fd1069;
	mul.f64 	%fd1070, %fd1079, %fd1080;
	mul.f64 	%fd1071, %fd1078, %fd1070;
	mul.f64 	%fd1081, %fd1064, %fd1071;
$L__BB0_43:
	mul.f64 	%fd1072, %fd1079, %fd1078;
	mul.f64 	%fd1073, %fd1080, %fd1072;
	mul.f64 	%fd1090, %fd1081, %fd1073;
$L__BB0_44:
	st.global.f64 	[%rd1], %fd1090;
	bra.uni 	$L__BB0_138;
$L__BB0_45:
	setp.lt.s32 	%p92, %r180, 1;
	mov.b32 	%r364, 1670029056;
	@%p92 bra 	$L__BB0_53;
	add.s32 	%r324, %r180, -1;
	and.b32  	%r4, %r180, 3;
	setp.lt.u32 	%p93, %r324, 3;
	mov.b32 	%r360, 32;
	mov.b32 	%r362, 9;
	mov.b32 	%r363, 1992;
	@%p93 bra 	$L__BB0_49;
	and.b32  	%r328, %r180, 2147483644;
	neg.s32 	%r347, %r328;
	mov.b32 	%r350, 32;
	mov.b32 	%r362, 9;
	mov.b32 	%r363, 1992;
$L__BB0_48:
	mul.lo.s32 	%r329, %r362, %r350;
	mul.lo.s32 	%r330, %r350, %r329;
	mul.lo.s32 	%r331, %r350, 8473921;
	mul.lo.s32 	%r332, %r331, %r329;
	mul.lo.s32 	%r333, %r332, %r363;
	mul.lo.s32 	%r334, %r330, 2911;
	mul.lo.s32 	%r361, %r350, -1102219745;
	mul.lo.s32 	%r335, %r361, %r334;
	mul.lo.s32 	%r336, %r335, %r333;
	mul.lo.s32 	%r337, %r334, %r331;
	mul.lo.s32 	%r360, %r350, -221107583;
	mul.lo.s32 	%r338, %r360, %r337;
	mul.lo.s32 	%r339, %r338, %r336;
	mul.lo.s32 	%r362, %r337, %r361;
	mul.lo.s32 	%r340, %r350, %r362;
	mul.lo.s32 	%r341, %r340, %r339;
	mul.lo.s32 	%r363, %r341, 600920287;
	add.s32 	%r347, %r347, 4;
	setp.ne.s32 	%p94, %r347, 0;
	mov.u32 	%r350, %r360;
	@%p94 bra 	$L__BB0_48;
$L__BB0_49:
	setp.eq.s32 	%p95, %r4, 0;
	@%p95 bra 	$L__BB0_52;
	neg.s32 	%r357, %r4;
$L__BB0_51:
	.pragma "nounroll";
	mov.u32 	%r361, %r360;
	mul.lo.s32 	%r362, %r362, %r361;
	mul.lo.s32 	%r360, %r361, 2911;
	mul.lo.s32 	%r342, %r361, %r362;
	mul.lo.s32 	%r343, %r342, %r363;
	mul.lo.s32 	%r363, %r343, 8473921;
	add.s32 	%r357, %r357, 1;
	setp.ne.s32 	%p96, %r357, 0;
	@%p96 bra 	$L__BB0_51;
$L__BB0_52:
	mul.lo.s32 	%r344, %r361, %r362;
	mul.lo.s32 	%r345, %r344, %r363;
	mul.lo.s32 	%r364, %r345, 8473921;
$L__BB0_53:
	st.global.u32 	[%rd1], %r364;
	bra.uni 	$L__BB0_138;
$L__BB0_54:
	setp.lt.s32 	%p77, %r180, 1;
	mov.f64 	%fd1107, 0d413C750060000000;
	@%p77 bra 	$L__BB0_61;
	setp.eq.s32 	%p78, %r180, 1;
	mov.f32 	%f1071, 0f4535F333;
	mov.f32 	%f1070, 0f4200C28F;
	mov.f32 	%f1069, 0f411FD70A;
	mov.f32 	%f1072, 0f3FFEFD22;
	@%p78 bra 	$L__BB0_58;
	and.b32  	%r313, %r180, 2147483646;
	neg.s32 	%r367, %r313;
	mov.f32 	%f1071, 0f4535F333;
	mov.f32 	%f1070, 0f4200C28F;
	mov.f32 	%f1069, 0f411FD70A;
	mov.f32 	%f1072, 0f3FFEFD22;
$L__BB0_57:
	mul.f32 	%f687, %f1070, %f1069;
	mul.f32 	%f688, %f1071, %f1070;
	mul.f32 	%f689, %f1071, %f1072;
	mul.f32 	%f690, %f1072, %f687;
	mul.f32 	%f691, %f688, %f687;
	mul.f32 	%f692, %f688, %f689;
	mul.f32 	%f693, %f689, %f690;
	mul.f32 	%f694, %f690, %f691;
	mul.f32 	%f695, %f691, %f692;
	mul.f32 	%f696, %f692, %f693;
	mul.f32 	%f697, %f693, %f694;
	mul.f32 	%f698, %f694, %f695;
	mul.f32 	%f699, %f695, %f696;
	mul.f32 	%f700, %f696, %f697;
	mul.f32 	%f701, %f697, %f698;
	mul.f32 	%f702, %f698, %f699;
	mul.f32 	%f703, %f700, %f701;
	mul.f32 	%f704, %f702, %f703;
	mul.f32 	%f705, %f699, %f704;
	mul.f32 	%f706, %f701, %f705;
	mul.f32 	%f707, %f702, %f706;
	mul.f32 	%f708, %f700, %f707;
	mul.f32 	%f709, %f705, %f708;
	mul.f32 	%f710, %f702, %f709;
	mul.f32 	%f711, %f701, %f710;
	mul.f32 	%f712, %f708, %f711;
	mul.f32 	%f713, %f705, %f712;
	mul.f32 	%f714, %f702, %f713;
	mul.f32 	%f715, %f712, %f714;
	mul.f32 	%f716, %f705, %f715;
	mul.f32 	%f717, %f711, %f716;
	mul.f32 	%f718, %f714, %f717;
	mul.f32 	%f719, %f708, %f718;
	mul.f32 	%f720, %f716, %f719;
	mul.f32 	%f721, %f714, %f720;
	mul.f32 	%f722, %f711, %f721;
	mul.f32 	%f723, %f719, %f722;
	mul.f32 	%f724, %f716, %f723;
	mul.f32 	%f725, %f714, %f724;
	mul.f32 	%f726, %f723, %f725;
	mul.f32 	%f727, %f716, %f726;
	mul.f32 	%f728, %f722, %f727;
	mul.f32 	%f729, %f725, %f728;
	mul.f32 	%f730, %f719, %f729;
	mul.f32 	%f731, %f727, %f730;
	mul.f32 	%f732, %f725, %f731;
	mul.f32 	%f733, %f722, %f732;
	mul.f32 	%f734, %f730, %f733;
	mul.f32 	%f735, %f727, %f734;
	mul.f32 	%f736, %f725, %f735;
	mul.f32 	%f737, %f734, %f736;
	mul.f32 	%f738, %f727, %f737;
	mul.f32 	%f739, %f733, %f738;
	mul.f32 	%f740, %f736, %f739;
	mul.f32 	%f741, %f730, %f740;
	mul.f32 	%f742, %f738, %f741;
	mul.f32 	%f743, %f736, %f742;
	mul.f32 	%f744, %f733, %f743;
	mul.f32 	%f745, %f741, %f744;
	mul.f32 	%f746, %f738, %f745;
	mul.f32 	%f747, %f736, %f746;
	mul.f32 	%f748, %f744, %f747;
	mul.f32 	%f749, %f747, %f742;
	mul.f32 	%f750, %f745, %f742;
	mul.f32 	%f751, %f745, %f748;
	mul.f32 	%f752, %f748, %f749;
	mul.f32 	%f753, %f749, %f750;
	mul.f32 	%f754, %f750, %f751;
	mul.f32 	%f755, %f751, %f752;
	mul.f32 	%f756, %f752, %f753;
	mul.f32 	%f757, %f753, %f754;
	mul.f32 	%f758, %f754, %f755;
	mul.f32 	%f759, %f755, %f756;
	mul.f32 	%f760, %f756, %f757;
	mul.f32 	%f761, %f757, %f758;
	mul.f32 	%f762, %f759, %f760;
	mul.f32 	%f763, %f761, %f762;
	mul.f32 	%f764, %f758, %f763;
	mul.f32 	%f765, %f760, %f764;
	mul.f32 	%f766, %f761, %f765;
	mul.f32 	%f767, %f759, %f766;
	mul.f32 	%f768, %f764, %f767;
	mul.f32 	%f769, %f761, %f768;
	mul.f32 	%f770, %f760, %f769;
	mul.f32 	%f771, %f767, %f770;
	mul.f32 	%f772, %f764, %f771;
	mul.f32 	%f773, %f761, %f772;
	mul.f32 	%f774, %f771, %f773;
	mul.f32 	%f775, %f764, %f774;
	mul.f32 	%f776, %f770, %f775;
	mul.f32 	%f777, %f773, %f776;
	mul.f32 	%f778, %f767, %f777;
	mul.f32 	%f779, %f775, %f778;
	mul.f32 	%f780, %f773, %f779;
	mul.f32 	%f781, %f770, %f780;
	mul.f32 	%f782, %f778, %f781;
	mul.f32 	%f783, %f775, %f782;
	mul.f32 	%f784, %f773, %f783;
	mul.f32 	%f785, %f782, %f784;
	mul.f32 	%f786, %f775, %f785;
	mul.f32 	%f787, %f781, %f786;
	mul.f32 	%f788, %f784, %f787;
	mul.f32 	%f789, %f778, %f788;
	mul.f32 	%f790, %f786, %f789;
	mul.f32 	%f791, %f784, %f790;
	mul.f32 	%f792, %f781, %f791;
	mul.f32 	%f793, %f789, %f792;
	mul.f32 	%f794, %f786, %f793;
	mul.f32 	%f795, %f784, %f794;
	mul.f32 	%f796, %f793, %f795;
	mul.f32 	%f1069, %f786, %f796;
	mul.f32 	%f797, %f792, %f1069;
	mul.f32 	%f798, %f795, %f797;
	mul.f32 	%f1070, %f789, %f798;
	mul.f32 	%f799, %f1069, %f1070;
	mul.f32 	%f800, %f795, %f799;
	mul.f32 	%f1071, %f792, %f800;
	mul.f32 	%f801, %f1070, %f1071;
	mul.f32 	%f802, %f1069, %f801;
	mul.f32 	%f1072, %f795, %f802;
	add.s32 	%r367, %r367, 2;
	setp.ne.s32 	%p79, %r367, 0;
	@%p79 bra 	$L__BB0_57;
$L__BB0_58:
	and.b32  	%r314, %r180, 1;
	setp.eq.b32 	%p80, %r314, 1;
	not.pred 	%p81, %p80;
	@%p81 bra 	$L__BB0_60;
	mul.f32 	%f803, %f1070, %f1069;
	mul.f32 	%f804, %f1071, %f1070;
	mul.f32 	%f805, %f1071, %f1072;
	mul.f32 	%f806, %f1072, %f803;
	mul.f32 	%f807, %f804, %f803;
	mul.f32 	%f808, %f804, %f805;
	mul.f32 	%f809, %f805, %f806;
	mul.f32 	%f810, %f806, %f807;
	mul.f32 	%f811, %f807, %f808;
	mul.f32 	%f812, %f808, %f809;
	mul.f32 	%f813, %f809, %f810;
	mul.f32 	%f814, %f810, %f811;
	mul.f32 	%f815, %f811, %f812;
	mul.f32 	%f816, %f812, %f813;
	mul.f32 	%f817, %f813, %f814;
	mul.f32 	%f818, %f814, %f815;
	mul.f32 	%f819, %f816, %f817;
	mul.f32 	%f820, %f818, %f819;
	mul.f32 	%f821, %f815, %f820;
	mul.f32 	%f822, %f817, %f821;
	mul.f32 	%f823, %f818, %f822;
	mul.f32 	%f824, %f816, %f823;
	mul.f32 	%f825, %f821, %f824;
	mul.f32 	%f826, %f818, %f825;
	mul.f32 	%f827, %f817, %f826;
	mul.f32 	%f828, %f824, %f827;
	mul.f32 	%f829, %f821, %f828;
	mul.f32 	%f830, %f818, %f829;
	mul.f32 	%f831, %f828, %f830;
	mul.f32 	%f832, %f821, %f831;
	mul.f32 	%f833, %f827, %f832;
	mul.f32 	%f834, %f830, %f833;
	mul.f32 	%f835, %f824, %f834;
	mul.f32 	%f836, %f832, %f835;
	mul.f32 	%f837, %f830, %f836;
	mul.f32 	%f838, %f827, %f837;
	mul.f32 	%f839, %f835, %f838;
	mul.f32 	%f840, %f832, %f839;
	mul.f32 	%f841, %f830, %f840;
	mul.f32 	%f842, %f839, %f841;
	mul.f32 	%f843, %f832, %f842;
	mul.f32 	%f844, %f838, %f843;
	mul.f32 	%f845, %f841, %f844;
	mul.f32 	%f846, %f835, %f845;
	mul.f32 	%f847, %f843, %f846;
	mul.f32 	%f848, %f841, %f847;
	mul.f32 	%f849, %f838, %f848;
	mul.f32 	%f850, %f846, %f849;
	mul.f32 	%f851, %f843, %f850;
	mul.f32 	%f852, %f841, %f851;
	mul.f32 	%f853, %f850, %f852;
	mul.f32 	%f1069, %f843, %f853;
	mul.f32 	%f854, %f849, %f1069;
	mul.f32 	%f855, %f852, %f854;
	mul.f32 	%f1070, %f846, %f855;
	mul.f32 	%f856, %f1069, %f1070;
	mul.f32 	%f857, %f852, %f856;
	mul.f32 	%f1071, %f849, %f857;
	mul.f32 	%f858, %f1070, %f1071;
	mul.f32 	%f859, %f1069, %f858;
	mul.f32 	%f1072, %f852, %f859;
$L__BB0_60:
	mul.f32 	%f860, %f1070, %f1069;
	mul.f32 	%f861, %f1071, %f860;
	mul.f32 	%f862, %f1072, %f861;
	cvt.f64.f32 	%fd1107, %f862;
$L__BB0_61:
	st.global.f64 	[%rd1], %fd1107;
	bra.uni 	$L__BB0_138;
$L__BB0_62:
	setp.lt.u32 	%p60, %r1, 32;
	@%p60 bra 	$L__BB0_70;
	setp.lt.s32 	%p61, %r181, 1;
	mov.f64 	%fd1108, 0d413C750060000000;
	@%p61 bra 	$L__BB0_78;
	setp.eq.s32 	%p62, %r181, 1;
	mov.f32 	%f1087, 0f4535F333;
	mov.f32 	%f1086, 0f4200C28F;
	mov.f32 	%f1085, 0f411FD70A;
	mov.f32 	%f1088, 0f3FFEFD22;
	@%p62 bra 	$L__BB0_67;
	and.b32  	%r282, %r181, 2147483646;
	neg.s32 	%r386, %r282;
	mov.f32 	%f1087, 0f4535F333;
	mov.f32 	%f1086, 0f4200C28F;
	mov.f32 	%f1085, 0f411FD70A;
	mov.f32 	%f1088, 0f3FFEFD22;
$L__BB0_66:
	mul.f32 	%f502, %f1086, %f1085;
	mul.f32 	%f503, %f1087, %f1086;
	mul.f32 	%f504, %f1087, %f1088;
	mul.f32 	%f505, %f1088, %f502;
	mul.f32 	%f506, %f503, %f502;
	mul.f32 	%f507, %f503, %f504;
	mul.f32 	%f508, %f504, %f505;
	mul.f32 	%f509, %f505, %f506;
	mul.f32 	%f510, %f506, %f507;
	mul.f32 	%f511, %f507, %f508;
	mul.f32 	%f512, %f508, %f509;
	mul.f32 	%f513, %f509, %f510;
	mul.f32 	%f514, %f510, %f511;
	mul.f32 	%f515, %f511, %f512;
	mul.f32 	%f516, %f512, %f513;
	mul.f32 	%f517, %f513, %f514;
	mul.f32 	%f518, %f515, %f516;
	mul.f32 	%f519, %f517, %f518;
	mul.f32 	%f520, %f514, %f519;
	mul.f32 	%f521, %f516, %f520;
	mul.f32 	%f522, %f517, %f521;
	mul.f32 	%f523, %f515, %f522;
	mul.f32 	%f524, %f520, %f523;
	mul.f32 	%f525, %f517, %f524;
	mul.f32 	%f526, %f516, %f525;
	mul.f32 	%f527, %f523, %f526;
	mul.f32 	%f528, %f520, %f527;
	mul.f32 	%f529, %f517, %f528;
	mul.f32 	%f530, %f527, %f529;
	mul.f32 	%f531, %f520, %f530;
	mul.f32 	%f532, %f526, %f531;
	mul.f32 	%f533, %f529, %f532;
	mul.f32 	%f534, %f523, %f533;
	mul.f32 	%f535, %f531, %f534;
	mul.f32 	%f536, %f529, %f535;
	mul.f32 	%f537, %f526, %f536;
	mul.f32 	%f538, %f534, %f537;
	mul.f32 	%f539, %f531, %f538;
	mul.f32 	%f540, %f529, %f539;
	mul.f32 	%f541, %f538, %f540;
	mul.f32 	%f542, %f531, %f541;
	mul.f32 	%f543, %f537, %f542;
	mul.f32 	%f544, %f540, %f543;
	mul.f32 	%f545, %f534, %f544;
	mul.f32 	%f546, %f542, %f545;
	mul.f32 	%f547, %f540, %f546;
	mul.f32 	%f548, %f537, %f547;
	mul.f32 	%f549, %f545, %f548;
	mul.f32 	%f550, %f542, %f549;
	mul.f32 	%f551, %f540, %f550;
	mul.f32 	%f552, %f549, %f551;
	mul.f32 	%f553, %f542, %f552;
	mul.f32 	%f554, %f548, %f553;
	mul.f32 	%f555, %f551, %f554;
	mul.f32 	%f556, %f545, %f555;
	mul.f32 	%f557, %f553, %f556;
	mul.f32 	%f558, %f551, %f557;
	mul.f32 	%f559, %f548, %f558;
	mul.f32 	%f560, %f556, %f559;
	mul.f32 	%f561, %f553, %f560;
	mul.f32 	%f562, %f551, %f561;
	mul.f32 	%f563, %f559, %f562;
	mul.f32 	%f564, %f562, %f557;
	mul.f32 	%f565, %f560, %f557;
	mul.f32 	%f566, %f560, %f563;
	mul.f32 	%f567, %f563, %f564;
	mul.f32 	%f568, %f564, %f565;
	mul.f32 	%f569, %f565, %f566;
	mul.f32 	%f570, %f566, %f567;
	mul.f32 	%f571, %f567, %f568;
	mul.f32 	%f572, %f568, %f569;
	mul.f32 	%f573, %f569, %f570;
	mul.f32 	%f574, %f570, %f571;
	mul.f32 	%f575, %f571, %f572;
	mul.f32 	%f576, %f572, %f573;
	mul.f32 	%f577, %f574, %f575;
	mul.f32 	%f578, %f576, %f577;
	mul.f32 	%f579, %f573, %f578;
	mul.f32 	%f580, %f575, %f579;
	mul.f32 	%f581, %f576, %f580;
	mul.f32 	%f582, %f574, %f581;
	mul.f32 	%f583, %f579, %f582;
	mul.f32 	%f584, %f576, %f583;
	mul.f32 	%f585, %f575, %f584;
	mul.f32 	%f586, %f582, %f585;
	mul.f32 	%f587, %f579, %f586;
	mul.f32 	%f588, %f576, %f587;
	mul.f32 	%f589, %f586, %f588;
	mul.f32 	%f590, %f579, %f589;
	mul.f32 	%f591, %f585, %f590;
	mul.f32 	%f592, %f588, %f591;
	mul.f32 	%f593, %f582, %f592;
	mul.f32 	%f594, %f590, %f593;
	mul.f32 	%f595, %f588, %f594;
	mul.f32 	%f596, %f585, %f595;
	mul.f32 	%f597, %f593, %f596;
	mul.f32 	%f598, %f590, %f597;
	mul.f32 	%f599, %f588, %f598;
	mul.f32 	%f600, %f597, %f599;
	mul.f32 	%f601, %f590, %f600;
	mul.f32 	%f602, %f596, %f601;
	mul.f32 	%f603, %f599, %f602;
	mul.f32 	%f604, %f593, %f603;
	mul.f32 	%f605, %f601, %f604;
	mul.f32 	%f606, %f599, %f605;
	mul.f32 	%f607, %f596, %f606;
	mul.f32 	%f608, %f604, %f607;
	mul.f32 	%f609, %f601, %f608;
	mul.f32 	%f610, %f599, %f609;
	mul.f32 	%f611, %f608, %f610;
	mul.f32 	%f1085, %f601, %f611;
	mul.f32 	%f612, %f607, %f1085;
	mul.f32 	%f613, %f610, %f612;
	mul.f32 	%f1086, %f604, %f613;
	mul.f32 	%f614, %f1085, %f1086;
	mul.f32 	%f615, %f610, %f614;
	mul.f32 	%f1087, %f607, %f615;
	mul.f32 	%f616, %f1086, %f1087;
	mul.f32 	%f617, %f1085, %f616;
	mul.f32 	%f1088, %f610, %f617;
	add.s32 	%r386, %r386, 2;
	setp.ne.s32 	%p63, %r386, 0;
	@%p63 bra 	$L__BB0_66;
$L__BB0_67:
	and.b32  	%r283, %r181, 1;
	setp.eq.b32 	%p64, %r283, 1;
	not.pred 	%p65, %p64;
	@%p65 bra 	$L__BB0_69;
	mul.f32 	%f618, %f1086, %f1085;
	mul.f32 	%f619, %f1087, %f1086;
	mul.f32 	%f620, %f1087, %f1088;
	mul.f32 	%f621, %f1088, %f618;
	mul.f32 	%f622, %f619, %f618;
	mul.f32 	%f623, %f619, %f620;
	mul.f32 	%f624, %f620, %f621;
	mul.f32 	%f625, %f621, %f622;
	mul.f32 	%f626, %f622, %f623;
	mul.f32 	%f627, %f623, %f624;
	mul.f32 	%f628, %f624, %f625;
	mul.f32 	%f629, %f625, %f626;
	mul.f32 	%f630, %f626, %f627;
	mul.f32 	%f631, %f627, %f628;
	mul.f32 	%f632, %f628, %f629;
	mul.f32 	%f633, %f629, %f630;
	mul.f32 	%f634, %f631, %f632;
	mul.f32 	%f635, %f633, %f634;
	mul.f32 	%f636, %f630, %f635;
	mul.f32 	%f637, %f632, %f636;
	mul.f32 	%f638, %f633, %f637;
	mul.f32 	%f639, %f631, %f638;
	mul.f32 	%f640, %f636, %f639;
	mul.f32 	%f641, %f633, %f640;
	mul.f32 	%f642, %f632, %f641;
	mul.f32 	%f643, %f639, %f642;
	mul.f32 	%f644, %f636, %f643;
	mul.f32 	%f645, %f633, %f644;
	mul.f32 	%f646, %f643, %f645;
	mul.f32 	%f647, %f636, %f646;
	mul.f32 	%f648, %f642, %f647;
	mul.f32 	%f649, %f645, %f648;
	mul.f32 	%f650, %f639, %f649;
	mul.f32 	%f651, %f647, %f650;
	mul.f32 	%f652, %f645, %f651;
	mul.f32 	%f653, %f642, %f652;
	mul.f32 	%f654, %f650, %f653;
	mul.f32 	%f655, %f647, %f654;
	mul.f32 	%f656, %f645, %f655;
	mul.f32 	%f657, %f654, %f656;
	mul.f32 	%f658, %f647, %f657;
	mul.f32 	%f659, %f653, %f658;
	mul.f32 	%f660, %f656, %f659;
	mul.f32 	%f661, %f650, %f660;
	mul.f32 	%f662, %f658, %f661;
	mul.f32 	%f663, %f656, %f662;
	mul.f32 	%f664, %f653, %f663;
	mul.f32 	%f665, %f661, %f664;
	mul.f32 	%f666, %f658, %f665;
	mul.f32 	%f667, %f656, %f666;
	mul.f32 	%f668, %f665, %f667;
	mul.f32 	%f1085, %f658, %f668;
	mul.f32 	%f669, %f664, %f1085;
	mul.f32 	%f670, %f667, %f669;
	mul.f32 	%f1086, %f661, %f670;
	mul.f32 	%f671, %f1085, %f1086;
	mul.f32 	%f672, %f667, %f671;
	mul.f32 	%f1087, %f664, %f672;
	mul.f32 	%f673, %f1086, %f1087;
	mul.f32 	%f674, %f1085, %f673;
	mul.f32 	%f1088, %f667, %f674;
$L__BB0_69:
	mul.f32 	%f675, %f1086, %f1085;
	mul.f32 	%f676, %f1087, %f675;
	mul.f32 	%f677, %f1088, %f676;
	cvt.f64.f32 	%fd1108, %f677;
	bra.uni 	$L__BB0_78;
$L__BB0_70:
	setp.lt.s32 	%p66, %r180, 1;
	mov.f64 	%fd1108, 0d41D8E2A7C0000000;
	@%p66 bra 	$L__BB0_78;
	add.s32 	%r288, %r180, -1;
	and.b32  	%r46, %r180, 3;
	setp.lt.u32 	%p67, %r288, 3;
	mov.b32 	%r382, 32;
	mov.b32 	%r384, 9;
	mov.b32 	%r385, 1992;
	@%p67 bra 	$L__BB0_74;
	and.b32  	%r292, %r180, 2147483644;
	neg.s32 	%r369, %r292;
	mov.b32 	%r372, 32;
	mov.b32 	%r384, 9;
	mov.b32 	%r385, 1992;
$L__BB0_73:
	mul.lo.s32 	%r293, %r384, %r372;
	mul.lo.s32 	%r294, %r372, %r293;
	mul.lo.s32 	%r295, %r372, 8473921;
	mul.lo.s32 	%r296, %r295, %r293;
	mul.lo.s32 	%r297, %r296, %r385;
	mul.lo.s32 	%r298, %r294, 2911;
	mul.lo.s32 	%r383, %r372, -1102219745;
	mul.lo.s32 	%r299, %r383, %r298;
	mul.lo.s32 	%r300, %r299, %r297;
	mul.lo.s32 	%r301, %r298, %r295;
	mul.lo.s32 	%r382, %r372, -221107583;
	mul.lo.s32 	%r302, %r382, %r301;
	mul.lo.s32 	%r303, %r302, %r300;
	mul.lo.s32 	%r384, %r301, %r383;
	mul.lo.s32 	%r304, %r372, %r384;
	mul.lo.s32 	%r305, %r304, %r303;
	mul.lo.s32 	%r385, %r305, 600920287;
	add.s32 	%r369, %r369, 4;
	setp.ne.s32 	%p68, %r369, 0;
	mov.u32 	%r372, %r382;
	@%p68 bra 	$L__BB0_73;
$L__BB0_74:
	setp.eq.s32 	%p69, %r46, 0;
	@%p69 bra 	$L__BB0_77;
	neg.s32 	%r379, %r46;
$L__BB0_76:
	.pragma "nounroll";
	mov.u32 	%r383, %r382;
	mul.lo.s32 	%r384, %r384, %r383;
	mul.lo.s32 	%r382, %r383, 2911;
	mul.lo.s32 	%r306, %r383, %r384;
	mul.lo.s32 	%r307, %r306, %r385;
	mul.lo.s32 	%r385, %r307, 8473921;
	add.s32 	%r379, %r379, 1;
	setp.ne.s32 	%p70, %r379, 0;
	@%p70 bra 	$L__BB0_76;
$L__BB0_77:
	mul.lo.s32 	%r308, %r383, %r384;
	mul.lo.s32 	%r309, %r308, %r385;
	mul.lo.s32 	%r310, %r309, 8473921;
	cvt.rn.f64.u32 	%fd1108, %r310;
$L__BB0_78:
	st.global.f64 	[%rd1], %fd1108;
	bra.uni 	$L__BB0_138;
$L__BB0_79:
	setp.lt.s32 	%p55, %r180, 1;
	mov.f64 	%fd1125, 0d41D8E2A7C0000000;
	@%p55 bra 	$L__BB0_87;
	add.s32 	%r259, %r180, -1;
	and.b32  	%r78, %r180, 3;
	setp.lt.u32 	%p56, %r259, 3;
	mov.b32 	%r400, 32;
	mov.b32 	%r402, 9;
	mov.b32 	%r403, 1992;
	@%p56 bra 	$L__BB0_83;
	and.b32  	%r263, %r180, 2147483644;
	neg.s32 	%r387, %r263;
	mov.b32 	%r390, 32;
	mov.b32 	%r402, 9;
	mov.b32 	%r403, 1992;
$L__BB0_82:
	mul.lo.s32 	%r264, %r402, %r390;
	mul.lo.s32 	%r265, %r390, %r264;
	mul.lo.s32 	%r266, %r390, 8473921;
	mul.lo.s32 	%r267, %r266, %r264;
	mul.lo.s32 	%r268, %r267, %r403;
	mul.lo.s32 	%r269, %r265, 2911;
	mul.lo.s32 	%r401, %r390, -1102219745;
	mul.lo.s32 	%r270, %r401, %r269;
	mul.lo.s32 	%r271, %r270, %r268;
	mul.lo.s32 	%r272, %r269, %r266;
	mul.lo.s32 	%r400, %r390, -221107583;
	mul.lo.s32 	%r273, %r400, %r272;
	mul.lo.s32 	%r274, %r273, %r271;
	mul.lo.s32 	%r402, %r272, %r401;
	mul.lo.s32 	%r275, %r390, %r402;
	mul.lo.s32 	%r276, %r275, %r274;
	mul.lo.s32 	%r403, %r276, 600920287;
	add.s32 	%r387, %r387, 4;
	setp.ne.s32 	%p57, %r387, 0;
	mov.u32 	%r390, %r400;
	@%p57 bra 	$L__BB0_82;
$L__BB0_83:
	setp.eq.s32 	%p58, %r78, 0;
	@%p58 bra 	$L__BB0_86;
	neg.s32 	%r397, %r78;
$L__BB0_85:
	.pragma "nounroll";
	mov.u32 	%r401, %r400;
	mul.lo.s32 	%r402, %r402, %r401;
	mul.lo.s32 	%r400, %r401, 2911;
	mul.lo.s32 	%r277, %r401, %r402;
	mul.lo.s32 	%r278, %r277, %r403;
	mul.lo.s32 	%r403, %r278, 8473921;
	add.s32 	%r397, %r397, 1;
	setp.ne.s32 	%p59, %r397, 0;
	@%p59 bra 	$L__BB0_85;
$L__BB0_86:
	mul.lo.s32 	%r279, %r401, %r402;
	mul.lo.s32 	%r280, %r279, %r403;
	mul.lo.s32 	%r281, %r280, 8473921;
	cvt.rn.f64.u32 	%fd1125, %r281;
$L__BB0_87:
	st.global.f64 	[%rd1], %fd1125;
	bra.uni 	$L__BB0_138;
$L__BB0_88:
	mov.u32 	%r247, %ctaid.x;
	and.b32  	%r248, %r247, 1;
	setp.eq.b32 	%p37, %r248, 1;
	not.pred 	%p38, %p37;
	@%p38 bra 	$L__BB0_96;
	setp.lt.s32 	%p39, %r181, 1;
	mov.f64 	%fd1142, 0d413C773EA4FC597E;
	@%p39 bra 	$L__BB0_103;
	setp.eq.s32 	%p40, %r181, 1;
	mov.f64 	%fd1132, 0d40A6BE6CB4330BD7;
	mov.f64 	%fd1131, 0d404018977D9180AB;
	mov.f64 	%fd1130, 0d4023FC105C093966;
	mov.f64 	%fd1133, 0d3FFFDFB128F571BB;
	@%p40 bra 	$L__BB0_93;
	and.b32  	%r249, %r181, 2147483646;
	neg.s32 	%r406, %r249;
	mov.f64 	%fd1132, 0d40A6BE6CB4330BD7;
	mov.f64 	%fd1131, 0d404018977D9180AB;
	mov.f64 	%fd1130, 0d4023FC105C093966;
	mov.f64 	%fd1133, 0d3FFFDFB128F571BB;
$L__BB0_92:
	mul.f64 	%fd339, %fd1131, %fd1130;
	mul.f64 	%fd340, %fd1132, %fd1131;
	mul.f64 	%fd341, %fd1132, %fd1133;
	mul.f64 	%fd342, %fd1133, %fd339;
	mul.f64 	%fd343, %fd340, %fd339;
	mul.f64 	%fd344, %fd340, %fd341;
	mul.f64 	%fd345, %fd341, %fd342;
	mul.f64 	%fd346, %fd342, %fd343;
	mul.f64 	%fd347, %fd343, %fd344;
	mul.f64 	%fd348, %fd344, %fd345;
	mul.f64 	%fd349, %fd345, %fd346;
	mul.f64 	%fd350, %fd346, %fd347;
	mul.f64 	%fd351, %fd347, %fd348;
	mul.f64 	%fd352, %fd348, %fd349;
	mul.f64 	%fd353, %fd349, %fd350;
	mul.f64 	%fd354, %fd350, %fd351;
	mul.f64 	%fd355, %fd352, %fd353;
	mul.f64 	%fd356, %fd354, %fd355;
	mul.f64 	%fd357, %fd351, %fd356;
	mul.f64 	%fd358, %fd353, %fd357;
	mul.f64 	%fd359, %fd354, %fd358;
	mul.f64 	%fd360, %fd352, %fd359;
	mul.f64 	%fd361, %fd357, %fd360;
	mul.f64 	%fd362, %fd354, %fd361;
	mul.f64 	%fd363, %fd353, %fd362;
	mul.f64 	%fd364, %fd360, %fd363;
	mul.f64 	%fd365, %fd357, %fd364;
	mul.f64 	%fd366, %fd354, %fd365;
	mul.f64 	%fd367, %fd364, %fd366;
	mul.f64 	%fd368, %fd357, %fd367;
	mul.f64 	%fd369, %fd363, %fd368;
	mul.f64 	%fd370, %fd366, %fd369;
	mul.f64 	%fd371, %fd360, %fd370;
	mul.f64 	%fd372, %fd368, %fd371;
	mul.f64 	%fd373, %fd366, %fd372;
	mul.f64 	%fd374, %fd363, %fd373;
	mul.f64 	%fd375, %fd371, %fd374;
	mul.f64 	%fd376, %fd368, %fd375;
	mul.f64 	%fd377, %fd366, %fd376;
	mul.f64 	%fd378, %fd375, %fd377;
	mul.f64 	%fd379, %fd368, %fd378;
	mul.f64 	%fd380, %fd374, %fd379;
	mul.f64 	%fd381, %fd377, %fd380;
	mul.f64 	%fd382, %fd371, %fd381;
	mul.f64 	%fd383, %fd379, %fd382;
	mul.f64 	%fd384, %fd377, %fd383;
	mul.f64 	%fd385, %fd374, %fd384;
	mul.f64 	%fd386, %fd382, %fd385;
	mul.f64 	%fd387, %fd379, %fd386;
	mul.f64 	%fd388, %fd377, %fd387;
	mul.f64 	%fd389, %fd386, %fd388;
	mul.f64 	%fd390, %fd379, %fd389;
	mul.f64 	%fd391, %fd385, %fd390;
	mul.f64 	%fd392, %fd388, %fd391;
	mul.f64 	%fd393, %fd382, %fd392;
	mul.f64 	%fd394, %fd390, %fd393;
	mul.f64 	%fd395, %fd388, %fd394;
	mul.f64 	%fd396, %fd385, %fd395;
	mul.f64 	%fd397, %fd393, %fd396;
	mul.f64 	%fd398, %fd390, %fd397;
	mul.f64 	%fd399, %fd388, %fd398;
	mul.f64 	%fd400, %fd396, %fd399;
	mul.f64 	%fd401, %fd399, %fd394;
	mul.f64 	%fd402, %fd397, %fd394;
	mul.f64 	%fd403, %fd397, %fd400;
	mul.f64 	%fd404, %fd400, %fd401;
	mul.f64 	%fd405, %fd401, %fd402;
	mul.f64 	%fd406, %fd402, %fd403;
	mul.f64 	%fd407, %fd403, %fd404;
	mul.f64 	%fd408, %fd404, %fd405;
	mul.f64 	%fd409, %fd405, %fd406;
	mul.f64 	%fd410, %fd406, %fd407;
	mul.f64 	%fd411, %fd407, %fd408;
	mul.f64 	%fd412, %fd408, %fd409;
	mul.f64 	%fd413, %fd409, %fd410;
	mul.f64 	%fd414, %fd411, %fd412;
	mul.f64 	%fd415, %fd413, %fd414;
	mul.f64 	%fd416, %fd410, %fd415;
	mul.f64 	%fd417, %fd412, %fd416;
	mul.f64 	%fd418, %fd413, %fd417;
	mul.f64 	%fd419, %fd411, %fd418;
	mul.f64 	%fd420, %fd416, %fd419;
	mul.f64 	%fd421, %fd413, %fd420;
	mul.f64 	%fd422, %fd412, %fd421;
	mul.f64 	%fd423, %fd419, %fd422;
	mul.f64 	%fd424, %fd416, %fd423;
	mul.f64 	%fd425, %fd413, %fd424;
	mul.f64 	%fd426, %fd423, %fd425;
	mul.f64 	%fd427, %fd416, %fd426;
	mul.f64 	%fd428, %fd422, %fd427;
	mul.f64 	%fd429, %fd425, %fd428;
	mul.f64 	%fd430, %fd419, %fd429;
	mul.f64 	%fd431, %fd427, %fd430;
	mul.f64 	%fd432, %fd425, %fd431;
	mul.f64 	%fd433, %fd422, %fd432;
	mul.f64 	%fd434, %fd430, %fd433;
	mul.f64 	%fd435, %fd427, %fd434;
	mul.f64 	%fd436, %fd425, %fd435;
	mul.f64 	%fd437, %fd434, %fd436;
	mul.f64 	%fd438, %fd427, %fd437;
	mul.f64 	%fd439, %fd433, %fd438;
	mul.f64 	%fd440, %fd436, %fd439;
	mul.f64 	%fd441, %fd430, %fd440;
	mul.f64 	%fd442, %fd438, %fd441;
	mul.f64 	%fd443, %fd436, %fd442;
	mul.f64 	%fd444, %fd433, %fd443;
	mul.f64 	%fd445, %fd441, %fd444;
	mul.f64 	%fd446, %fd438, %fd445;
	mul.f64 	%fd447, %fd436, %fd446;
	mul.f64 	%fd448, %fd445, %fd447;
	mul.f64 	%fd1130, %fd438, %fd448;
	mul.f64 	%fd449, %fd444, %fd1130;
	mul.f64 	%fd450, %fd447, %fd449;
	mul.f64 	%fd1131, %fd441, %fd450;
	mul.f64 	%fd451, %fd1130, %fd1131;
	mul.f64 	%fd452, %fd447, %fd451;
	mul.f64 	%fd1132, %fd444, %fd452;
	mul.f64 	%fd453, %fd1131, %fd1132;
	mul.f64 	%fd454, %fd1130, %fd453;
	mul.f64 	%fd1133, %fd447, %fd454;
	add.s32 	%r406, %r406, 2;
	setp.ne.s32 	%p41, %r406, 0;
	@%p41 bra 	$L__BB0_92;
$L__BB0_93:
	and.b32  	%r250, %r181, 1;
	setp.eq.b32 	%p42, %r250, 1;
	not.pred 	%p43, %p42;
	@%p43 bra 	$L__BB0_95;
	mul.f64 	%fd455, %fd1131, %fd1130;
	mul.f64 	%fd456, %fd1132, %fd1131;
	mul.f64 	%fd457, %fd1132, %fd1133;
	mul.f64 	%fd458, %fd1133, %fd455;
	mul.f64 	%fd459, %fd456, %fd455;
	mul.f64 	%fd460, %fd456, %fd457;
	mul.f64 	%fd461, %fd457, %fd458;
	mul.f64 	%fd462, %fd458, %fd459;
	mul.f64 	%fd463, %fd459, %fd460;
	mul.f64 	%fd464, %fd460, %fd461;
	mul.f64 	%fd465, %fd461, %fd462;
	mul.f64 	%fd466, %fd462, %fd463;
	mul.f64 	%fd467, %fd463, %fd464;
	mul.f64 	%fd468, %fd464, %fd465;
	mul.f64 	%fd469, %fd465, %fd466;
	mul.f64 	%fd470, %fd466, %fd467;
	mul.f64 	%fd471, %fd468, %fd469;
	mul.f64 	%fd472, %fd470, %fd471;
	mul.f64 	%fd473, %fd467, %fd472;
	mul.f64 	%fd474, %fd469, %fd473;
	mul.f64 	%fd475, %fd470, %fd474;
	mul.f64 	%fd476, %fd468, %fd475;
	mul.f64 	%fd477, %fd473, %fd476;
	mul.f64 	%fd478, %fd470, %fd477;
	mul.f64 	%fd479, %fd469, %fd478;
	mul.f64 	%fd480, %fd476, %fd479;
	mul.f64 	%fd481, %fd473, %fd480;
	mul.f64 	%fd482, %fd470, %fd481;
	mul.f64 	%fd483, %fd480, %fd482;
	mul.f64 	%fd484, %fd473, %fd483;
	mul.f64 	%fd485, %fd479, %fd484;
	mul.f64 	%fd486, %fd482, %fd485;
	mul.f64 	%fd487, %fd476, %fd486;
	mul.f64 	%fd488, %fd484, %fd487;
	mul.f64 	%fd489, %fd482, %fd488;
	mul.f64 	%fd490, %fd479, %fd489;
	mul.f64 	%fd491, %fd487, %fd490;
	mul.f64 	%fd492, %fd484, %fd491;
	mul.f64 	%fd493, %fd482, %fd492;
	mul.f64 	%fd494, %fd491, %fd493;
	mul.f64 	%fd495, %fd484, %fd494;
	mul.f64 	%fd496, %fd490, %fd495;
	mul.f64 	%fd497, %fd493, %fd496;
	mul.f64 	%fd498, %fd487, %fd497;
	mul.f64 	%fd499, %fd495, %fd498;
	mul.f64 	%fd500, %fd493, %fd499;
	mul.f64 	%fd501, %fd490, %fd500;
	mul.f64 	%fd502, %fd498, %fd501;
	mul.f64 	%fd503, %fd495, %fd502;
	mul.f64 	%fd504, %fd493, %fd503;
	mul.f64 	%fd505, %fd502, %fd504;
	mul.f64 	%fd1130, %fd495, %fd505;
	mul.f64 	%fd506, %fd501, %fd1130;
	mul.f64 	%fd507, %fd504, %fd506;
	mul.f64 	%fd1131, %fd498, %fd507;
	mul.f64 	%fd508, %fd1130, %fd1131;
	mul.f64 	%fd509, %fd504, %fd508;
	mul.f64 	%fd1132, %fd501, %fd509;
	mul.f64 	%fd510, %fd1131, %fd1132;
	mul.f64 	%fd511, %fd1130, %fd510;
	mul.f64 	%fd1133, %fd504, %fd511;
$L__BB0_95:
	mul.f64 	%fd512, %fd1131, %fd1130;
	mul.f64 	%fd513, %fd1132, %fd512;
	mul.f64 	%fd1142, %fd1133, %fd513;
	bra.uni 	$L__BB0_103;
$L__BB0_96:
	setp.lt.s32 	%p44, %r180, 1;
	mov.f64 	%fd1142, 0d413C750060000000;
	@%p44 bra 	$L__BB0_103;
	setp.eq.s32 	%p45, %r180, 1;
	mov.f32 	%f1103, 0f4535F333;
	mov.f32 	%f1102, 0f4200C28F;
	mov.f32 	%f1101, 0f411FD70A;
	mov.f32 	%f1104, 0f3FFEFD22;
	@%p45 bra 	$L__BB0_100;
	and.b32  	%r251, %r180, 2147483646;
	neg.s32 	%r405, %r251;
	mov.f32 	%f1103, 0f4535F333;
	mov.f32 	%f1102, 0f4200C28F;
	mov.f32 	%f1101, 0f411FD70A;
	mov.f32 	%f1104, 0f3FFEFD22;
$L__BB0_99:
	mul.f32 	%f317, %f1102, %f1101;
	mul.f32 	%f318, %f1103, %f1102;
	mul.f32 	%f319, %f1103, %f1104;
	mul.f32 	%f320, %f1104, %f317;
	mul.f32 	%f321, %f318, %f317;
	mul.f32 	%f322, %f318, %f319;
	mul.f32 	%f323, %f319, %f320;
	mul.f32 	%f324, %f320, %f321;
	mul.f32 	%f325, %f321, %f322;
	mul.f32 	%f326, %f322, %f323;
	mul.f32 	%f327, %f323, %f324;
	mul.f32 	%f328, %f324, %f325;
	mul.f32 	%f329, %f325, %f326;
	mul.f32 	%f330, %f326, %f327;
	mul.f32 	%f331, %f327, %f328;
	mul.f32 	%f332, %f328, %f329;
	mul.f32 	%f333, %f330, %f331;
	mul.f32 	%f334, %f332, %f333;
	mul.f32 	%f335, %f329, %f334;
	mul.f32 	%f336, %f331, %f335;
	mul.f32 	%f337, %f332, %f336;
	mul.f32 	%f338, %f330, %f337;
	mul.f32 	%f339, %f335, %f338;
	mul.f32 	%f340, %f332, %f339;
	mul.f32 	%f341, %f331, %f340;
	mul.f32 	%f342, %f338, %f341;
	mul.f32 	%f343, %f335, %f342;
	mul.f32 	%f344, %f332, %f343;
	mul.f32 	%f345, %f342, %f344;
	mul.f32 	%f346, %f335, %f345;
	mul.f32 	%f347, %f341, %f346;
	mul.f32 	%f348, %f344, %f347;
	mul.f32 	%f349, %f338, %f348;
	mul.f32 	%f350, %f346, %f349;
	mul.f32 	%f351, %f344, %f350;
	mul.f32 	%f352, %f341, %f351;
	mul.f32 	%f353, %f349, %f352;
	mul.f32 	%f354, %f346, %f353;
	mul.f32 	%f355, %f344, %f354;
	mul.f32 	%f356, %f353, %f355;
	mul.f32 	%f357, %f346, %f356;
	mul.f32 	%f358, %f352, %f357;
	mul.f32 	%f359, %f355, %f358;
	mul.f32 	%f360, %f349, %f359;
	mul.f32 	%f361, %f357, %f360;
	mul.f32 	%f362, %f355, %f361;
	mul.f32 	%f363, %f352, %f362;
	mul.f32 	%f364, %f360, %f363;
	mul.f32 	%f365, %f357, %f364;
	mul.f32 	%f366, %f355, %f365;
	mul.f32 	%f367, %f364, %f366;
	mul.f32 	%f368, %f357, %f367;
	mul.f32 	%f369, %f363, %f368;
	mul.f32 	%f370, %f366, %f369;
	mul.f32 	%f371, %f360, %f370;
	mul.f32 	%f372, %f368, %f371;
	mul.f32 	%f373, %f366, %f372;
	mul.f32 	%f374, %f363, %f373;
	mul.f32 	%f375, %f371, %f374;
	mul.f32 	%f376, %f368, %f375;
	mul.f32 	%f377, %f366, %f376;
	mul.f32 	%f378, %f374, %f377;
	mul.f32 	%f379, %f377, %f372;
	mul.f32 	%f380, %f375, %f372;
	mul.f32 	%f381, %f375, %f378;
	mul.f32 	%f382, %f378, %f379;
	mul.f32 	%f383, %f379, %f380;
	mul.f32 	%f384, %f380, %f381;
	mul.f32 	%f385, %f381, %f382;
	mul.f32 	%f386, %f382, %f383;
	mul.f32 	%f387, %f383, %f384;
	mul.f32 	%f388, %f384, %f385;
	mul.f32 	%f389, %f385, %f386;
	mul.f32 	%f390, %f386, %f387;
	mul.f32 	%f391, %f387, %f388;
	mul.f32 	%f392, %f389, %f390;
	mul.f32 	%f393, %f391, %f392;
	mul.f32 	%f394, %f388, %f393;
	mul.f32 	%f395, %f390, %f394;
	mul.f32 	%f396, %f391, %f395;
	mul.f32 	%f397, %f389, %f396;
	mul.f32 	%f398, %f394, %f397;
	mul.f32 	%f399, %f391, %f398;
	mul.f32 	%f400, %f390, %f399;
	mul.f32 	%f401, %f397, %f400;
	mul.f32 	%f402, %f394, %f401;
	mul.f32 	%f403, %f391, %f402;
	mul.f32 	%f404, %f401, %f403;
	mul.f32 	%f405, %f394, %f404;
	mul.f32 	%f406, %f400, %f405;
	mul.f32 	%f407, %f403, %f406;
	mul.f32 	%f408, %f397, %f407;
	mul.f32 	%f409, %f405, %f408;
	mul.f32 	%f410, %f403, %f409;
	mul.f32 	%f411, %f400, %f410;
	mul.f32 	%f412, %f408, %f411;
	mul.f32 	%f413, %f405, %f412;
	mul.f32 	%f414, %f403, %f413;
	mul.f32 	%f415, %f412, %f414;
	mul.f32 	%f416, %f405, %f415;
	mul.f32 	%f417, %f411, %f416;
	mul.f32 	%f418, %f414, %f417;
	mul.f32 	%f419, %f408, %f418;
	mul.f32 	%f420, %f416, %f419;
	mul.f32 	%f421, %f414, %f420;
	mul.f32 	%f422, %f411, %f421;
	mul.f32 	%f423, %f419, %f422;
	mul.f32 	%f424, %f416, %f423;
	mul.f32 	%f425, %f414, %f424;
	mul.f32 	%f426, %f423, %f425;
	mul.f32 	%f1101, %f416, %f426;
	mul.f32 	%f427, %f422, %f1101;
	mul.f32 	%f428, %f425, %f427;
	mul.f32 	%f1102, %f419, %f428;
	mul.f32 	%f429, %f1101, %f1102;
	mul.f32 	%f430, %f425, %f429;
	mul.f32 	%f1103, %f422, %f430;
	mul.f32 	%f431, %f1102, %f1103;
	mul.f32 	%f432, %f1101, %f431;
	mul.f32 	%f1104, %f425, %f432;
	add.s32 	%r405, %r405, 2;
	setp.ne.s32 	%p46, %r405, 0;
	@%p46 bra 	$L__BB0_99;
$L__BB0_100:
	and.b32  	%r252, %r180, 1;
	setp.eq.b32 	%p47, %r252, 1;
	not.pred 	%p48, %p47;
	@%p48 bra 	$L__BB0_102;
	mul.f32 	%f433, %f1102, %f1101;
	mul.f32 	%f434, %f1103, %f1102;
	mul.f32 	%f435, %f1103, %f1104;
	mul.f32 	%f436, %f1104, %f433;
	mul.f32 	%f437, %f434, %f433;
	mul.f32 	%f438, %f434, %f435;
	mul.f32 	%f439, %f435, %f436;
	mul.f32 	%f440, %f436, %f437;
	mul.f32 	%f441, %f437, %f438;
	mul.f32 	%f442, %f438, %f439;
	mul.f32 	%f443, %f439, %f440;
	mul.f32 	%f444, %f440, %f441;
	mul.f32 	%f445, %f441, %f442;
	mul.f32 	%f446, %f442, %f443;
	mul.f32 	%f447, %f443, %f444;
	mul.f32 	%f448, %f444, %f445;
	mul.f32 	%f449, %f446, %f447;
	mul.f32 	%f450, %f448, %f449;
	mul.f32 	%f451, %f445, %f450;
	mul.f32 	%f452, %f447, %f451;
	mul.f32 	%f453, %f448, %f452;
	mul.f32 	%f454, %f446, %f453;
	mul.f32 	%f455, %f451, %f454;
	mul.f32 	%f456, %f448, %f455;
	mul.f32 	%f457, %f447, %f456;
	mul.f32 	%f458, %f454, %f457;
	mul.f32 	%f459, %f451, %f458;
	mul.f32 	%f460, %f448, %f459;
	mul.f32 	%f461, %f458, %f460;
	mul.f32 	%f462, %f451, %f461;
	mul.f32 	%f463, %f457, %f462;
	mul.f32 	%f464, %f460, %f463;
	mul.f32 	%f465, %f454, %f464;
	mul.f32 	%f466, %f462, %f465;
	mul.f32 	%f467, %f460, %f466;
	mul.f32 	%f468, %f457, %f467;
	mul.f32 	%f469, %f465, %f468;
	mul.f32 	%f470, %f462, %f469;
	mul.f32 	%f471, %f460, %f470;
	mul.f32 	%f472, %f469, %f471;
	mul.f32 	%f473, %f462, %f472;
	mul.f32 	%f474, %f468, %f473;
	mul.f32 	%f475, %f471, %f474;
	mul.f32 	%f476, %f465, %f475;
	mul.f32 	%f477, %f473, %f476;
	mul.f32 	%f478, %f471, %f477;
	mul.f32 	%f479, %f468, %f478;
	mul.f32 	%f480, %f476, %f479;
	mul.f32 	%f481, %f473, %f480;
	mul.f32 	%f482, %f471, %f481;
	mul.f32 	%f483, %f480, %f482;
	mul.f32 	%f1101, %f473, %f483;
	mul.f32 	%f484, %f479, %f1101;
	mul.f32 	%f485, %f482, %f484;
	mul.f32 	%f1102, %f476, %f485;
	mul.f32 	%f486, %f1101, %f1102;
	mul.f32 	%f487, %f482, %f486;
	mul.f32 	%f1103, %f479, %f487;
	mul.f32 	%f488, %f1102, %f1103;
	mul.f32 	%f489, %f1101, %f488;
	mul.f32 	%f1104, %f482, %f489;
$L__BB0_102:
	mul.f32 	%f490, %f1102, %f1101;
	mul.f32 	%f491, %f1103, %f490;
	mul.f32 	%f492, %f1104, %f491;
	cvt.f64.f32 	%fd1142, %f492;
$L__BB0_103:
	st.global.f64 	[%rd1], %fd1142;
	bra.uni 	$L__BB0_138;
$L__BB0_104:
	mov.u32 	%r216, %ctaid.x;
	and.b32  	%r217, %r216, 1;
	setp.eq.b32 	%p25, %r217, 1;
	not.pred 	%p26, %p25;
	@%p26 bra 	$L__BB0_112;
	setp.lt.s32 	%p27, %r181, 1;
	mov.f64 	%fd1143, 0d413C750060000000;
	@%p27 bra 	$L__BB0_120;
	setp.eq.s32 	%p28, %r181, 1;
	mov.f32 	%f1119, 0f4535F333;
	mov.f32 	%f1118, 0f4200C28F;
	mov.f32 	%f1117, 0f411FD70A;
	mov.f32 	%f1120, 0f3FFEFD22;
	@%p28 bra 	$L__BB0_109;
	and.b32  	%r218, %r181, 2147483646;
	neg.s32 	%r424, %r218;
	mov.f32 	%f1119, 0f4535F333;
	mov.f32 	%f1118, 0f4200C28F;
	mov.f32 	%f1117, 0f411FD70A;
	mov.f32 	%f1120, 0f3FFEFD22;
$L__BB0_108:
	mul.f32 	%f132, %f1118, %f1117;
	mul.f32 	%f133, %f1119, %f1118;
	mul.f32 	%f134, %f1119, %f1120;
	mul.f32 	%f135, %f1120, %f132;
	mul.f32 	%f136, %f133, %f132;
	mul.f32 	%f137, %f133, %f134;
	mul.f32 	%f138, %f134, %f135;
	mul.f32 	%f139, %f135, %f136;
	mul.f32 	%f140, %f136, %f137;
	mul.f32 	%f141, %f137, %f138;
	mul.f32 	%f142, %f138, %f139;
	mul.f32 	%f143, %f139, %f140;
	mul.f32 	%f144, %f140, %f141;
	mul.f32 	%f145, %f141, %f142;
	mul.f32 	%f146, %f142, %f143;
	mul.f32 	%f147, %f143, %f144;
	mul.f32 	%f148, %f145, %f146;
	mul.f32 	%f149, %f147, %f148;
	mul.f32 	%f150, %f144, %f149;
	mul.f32 	%f151, %f146, %f150;
	mul.f32 	%f152, %f147, %f151;
	mul.f32 	%f153, %f145, %f152;
	mul.f32 	%f154, %f150, %f153;
	mul.f32 	%f155, %f147, %f154;
	mul.f32 	%f156, %f146, %f155;
	mul.f32 	%f157, %f153, %f156;
	mul.f32 	%f158, %f150, %f157;
	mul.f32 	%f159, %f147, %f158;
	mul.f32 	%f160, %f157, %f159;
	mul.f32 	%f161, %f150, %f160;
	mul.f32 	%f162, %f156, %f161;
	mul.f32 	%f163, %f159, %f162;
	mul.f32 	%f164, %f153, %f163;
	mul.f32 	%f165, %f161, %f164;
	mul.f32 	%f166, %f159, %f165;
	mul.f32 	%f167, %f156, %f166;
	mul.f32 	%f168, %f164, %f167;
	mul.f32 	%f169, %f161, %f168;
	mul.f32 	%f170, %f159, %f169;
	mul.f32 	%f171, %f168, %f170;
	mul.f32 	%f172, %f161, %f171;
	mul.f32 	%f173, %f167, %f172;
	mul.f32 	%f174, %f170, %f173;
	mul.f32 	%f175, %f164, %f174;
	mul.f32 	%f176, %f172, %f175;
	mul.f32 	%f177, %f170, %f176;
	mul.f32 	%f178, %f167, %f177;
	mul.f32 	%f179, %f175, %f178;
	mul.f32 	%f180, %f172, %f179;
	mul.f32 	%f181, %f170, %f180;
	mul.f32 	%f182, %f179, %f181;
	mul.f32 	%f183, %f172, %f182;
	mul.f32 	%f184, %f178, %f183;
	mul.f32 	%f185, %f181, %f184;
	mul.f32 	%f186, %f175, %f185;
	mul.f32 	%f187, %f183, %f186;
	mul.f32 	%f188, %f181, %f187;
	mul.f32 	%f189, %f178, %f188;
	mul.f32 	%f190, %f186, %f189;
	mul.f32 	%f191, %f183, %f190;
	mul.f32 	%f192, %f181, %f191;
	mul.f32 	%f193, %f189, %f192;
	mul.f32 	%f194, %f192, %f187;
	mul.f32 	%f195, %f190, %f187;
	mul.f32 	%f196, %f190, %f193;
	mul.f32 	%f197, %f193, %f194;
	mul.f32 	%f198, %f194, %f195;
	mul.f32 	%f199, %f195, %f196;
	mul.f32 	%f200, %f196, %f197;
	mul.f32 	%f201, %f197, %f198;
	mul.f32 	%f202, %f198, %f199;
	mul.f32 	%f203, %f199, %f200;
	mul.f32 	%f204, %f200, %f201;
	mul.f32 	%f205, %f201, %f202;
	mul.f32 	%f206, %f202, %f203;
	mul.f32 	%f207, %f204, %f205;
	mul.f32 	%f208, %f206, %f207;
	mul.f32 	%f209, %f203, %f208;
	mul.f32 	%f210, %f205, %f209;
	mul.f32 	%f211, %f206, %f210;
	mul.f32 	%f212, %f204, %f211;
	mul.f32 	%f213, %f209, %f212;
	mul.f32 	%f214, %f206, %f213;
	mul.f32 	%f215, %f205, %f214;
	mul.f32 	%f216, %f212, %f215;
	mul.f32 	%f217, %f209, %f216;
	mul.f32 	%f218, %f206, %f217;
	mul.f32 	%f219, %f216, %f218;
	mul.f32 	%f220, %f209, %f219;
	mul.f32 	%f221, %f215, %f220;
	mul.f32 	%f222, %f218, %f221;
	mul.f32 	%f223, %f212, %f222;
	mul.f32 	%f224, %f220, %f223;
	mul.f32 	%f225, %f218, %f224;
	mul.f32 	%f226, %f215, %f225;
	mul.f32 	%f227, %f223, %f226;
	mul.f32 	%f228, %f220, %f227;
	mul.f32 	%f229, %f218, %f228;
	mul.f32 	%f230, %f227, %f229;
	mul.f32 	%f231, %f220, %f230;
	mul.f32 	%f232, %f226, %f231;
	mul.f32 	%f233, %f229, %f232;
	mul.f32 	%f234, %f223, %f233;
	mul.f32 	%f235, %f231, %f234;
	mul.f32 	%f236, %f229, %f235;
	mul.f32 	%f237, %f226, %f236;
	mul.f32 	%f238, %f234, %f237;
	mul.f32 	%f239, %f231, %f238;
	mul.f32 	%f240, %f229, %f239;
	mul.f32 	%f241, %f238, %f240;
	mul.f32 	%f1117, %f231, %f241;
	mul.f32 	%f242, %f237, %f1117;
	mul.f32 	%f243, %f240, %f242;
	mul.f32 	%f1118, %f234, %f243;
	mul.f32 	%f244, %f1117, %f1118;
	mul.f32 	%f245, %f240, %f244;
	mul.f32 	%f1119, %f237, %f245;
	mul.f32 	%f246, %f1118, %f1119;
	mul.f32 	%f247, %f1117, %f246;
	mul.f32 	%f1120, %f240, %f247;
	add.s32 	%r424, %r424, 2;
	setp.ne.s32 	%p29, %r424, 0;
	@%p29 bra 	$L__BB0_108;
$L__BB0_109:
	and.b32  	%r219, %r181, 1;
	setp.eq.b32 	%p30, %r219, 1;
	not.pred 	%p31, %p30;
	@%p31 bra 	$L__BB0_111;
	mul.f32 	%f248, %f1118, %f1117;
	mul.f32 	%f249, %f1119, %f1118;
	mul.f32 	%f250, %f1119, %f1120;
	mul.f32 	%f251, %f1120, %f248;
	mul.f32 	%f252, %f249, %f248;
	mul.f32 	%f253, %f249, %f250;
	mul.f32 	%f254, %f250, %f251;
	mul.f32 	%f255, %f251, %f252;
	mul.f32 	%f256, %f252, %f253;
	mul.f32 	%f257, %f253, %f254;
	mul.f32 	%f258, %f254, %f255;
	mul.f32 	%f259, %f255, %f256;
	mul.f32 	%f260, %f256, %f257;
	mul.f32 	%f261, %f257, %f258;
	mul.f32 	%f262, %f258, %f259;
	mul.f32 	%f263, %f259, %f260;
	mul.f32 	%f264, %f261, %f262;
	mul.f32 	%f265, %f263, %f264;
	mul.f32 	%f266, %f260, %f265;
	mul.f32 	%f267, %f262, %f266;
	mul.f32 	%f268, %f263, %f267;
	mul.f32 	%f269, %f261, %f268;
	mul.f32 	%f270, %f266, %f269;
	mul.f32 	%f271, %f263, %f270;
	mul.f32 	%f272, %f262, %f271;
	mul.f32 	%f273, %f269, %f272;
	mul.f32 	%f274, %f266, %f273;
	mul.f32 	%f275, %f263, %f274;
	mul.f32 	%f276, %f273, %f275;
	mul.f32 	%f277, %f266, %f276;
	mul.f32 	%f278, %f272, %f277;
	mul.f32 	%f279, %f275, %f278;
	mul.f32 	%f280, %f269, %f279;
	mul.f32 	%f281, %f277, %f280;
	mul.f32 	%f282, %f275, %f281;
	mul.f32 	%f283, %f272, %f282;
	mul.f32 	%f284, %f280, %f283;
	mul.f32 	%f285, %f277, %f284;
	mul.f32 	%f286, %f275, %f285;
	mul.f32 	%f287, %f284, %f286;
	mul.f32 	%f288, %f277, %f287;
	mul.f32 	%f289, %f283, %f288;
	mul.f32 	%f290, %f286, %f289;
	mul.f32 	%f291, %f280, %f290;
	mul.f32 	%f292, %f288, %f291;
	mul.f32 	%f293, %f286, %f292;
	mul.f32 	%f294, %f283, %f293;
	mul.f32 	%f295, %f291, %f294;
	mul.f32 	%f296, %f288, %f295;
	mul.f32 	%f297, %f286, %f296;
	mul.f32 	%f298, %f295, %f297;
	mul.f32 	%f1117, %f288, %f298;
	mul.f32 	%f299, %f294, %f1117;
	mul.f32 	%f300, %f297, %f299;
	mul.f32 	%f1118, %f291, %f300;
	mul.f32 	%f301, %f1117, %f1118;
	mul.f32 	%f302, %f297, %f301;
	mul.f32 	%f1119, %f294, %f302;
	mul.f32 	%f303, %f1118, %f1119;
	mul.f32 	%f304, %f1117, %f303;
	mul.f32 	%f1120, %f297, %f304;
$L__BB0_111:
	mul.f32 	%f305, %f1118, %f1117;
	mul.f32 	%f306, %f1119, %f305;
	mul.f32 	%f307, %f1120, %f306;
	cvt.f64.f32 	%fd1143, %f307;
	bra.uni 	$L__BB0_120;
$L__BB0_112:
	setp.lt.s32 	%p32, %r180, 1;
	mov.f64 	%fd1143, 0d41D8E2A7C0000000;
	@%p32 bra 	$L__BB0_120;
	add.s32 	%r224, %r180, -1;
	and.b32  	%r116, %r180, 3;
	setp.lt.u32 	%p33, %r224, 3;
	mov.b32 	%r420, 32;
	mov.b32 	%r422, 9;
	mov.b32 	%r423, 1992;
	@%p33 bra 	$L__BB0_116;
	and.b32  	%r228, %r180, 2147483644;
	neg.s32 	%r407, %r228;
	mov.b32 	%r410, 32;
	mov.b32 	%r422, 9;
	mov.b32 	%r423, 1992;
$L__BB0_115:
	mul.lo.s32 	%r229, %r422, %r410;
	mul.lo.s32 	%r230, %r410, %r229;
	mul.lo.s32 	%r231, %r410, 8473921;
	mul.lo.s32 	%r232, %r231, %r229;
	mul.lo.s32 	%r233, %r232, %r423;
	mul.lo.s32 	%r234, %r230, 2911;
	mul.lo.s32 	%r421, %r410, -1102219745;
	mul.lo.s32 	%r235, %r421, %r234;
	mul.lo.s32 	%r236, %r235, %r233;
	mul.lo.s32 	%r237, %r234, %r231;
	mul.lo.s32 	%r420, %r410, -221107583;
	mul.lo.s32 	%r238, %r420, %r237;
	mul.lo.s32 	%r239, %r238, %r236;
	mul.lo.s32 	%r422, %r237, %r421;
	mul.lo.s32 	%r240, %r410, %r422;
	mul.lo.s32 	%r241, %r240, %r239;
	mul.lo.s32 	%r423, %r241, 600920287;
	add.s32 	%r407, %r407, 4;
	setp.ne.s32 	%p34, %r407, 0;
	mov.u32 	%r410, %r420;
	@%p34 bra 	$L__BB0_115;
$L__BB0_116:
	setp.eq.s32 	%p35, %r116, 0;
	@%p35 bra 	$L__BB0_119;
	neg.s32 	%r417, %r116;
$L__BB0_118:
	.pragma "nounroll";
	mov.u32 	%r421, %r420;
	mul.lo.s32 	%r422, %r422, %r421;
	mul.lo.s32 	%r420, %r421, 2911;
	mul.lo.s32 	%r242, %r421, %r422;
	mul.lo.s32 	%r243, %r242, %r423;
	mul.lo.s32 	%r423, %r243, 8473921;
	add.s32 	%r417, %r417, 1;
	setp.ne.s32 	%p36, %r417, 0;
	@%p36 bra 	$L__BB0_118;
$L__BB0_119:
	mul.lo.s32 	%r244, %r421, %r422;
	mul.lo.s32 	%r245, %r244, %r423;
	mul.lo.s32 	%r246, %r245, 8473921;
	cvt.rn.f64.u32 	%fd1143, %r246;
$L__BB0_120:
	st.global.f64 	[%rd1], %fd1143;
	bra.uni 	$L__BB0_138;
$L__BB0_121:
	mov.u32 	%r185, %ctaid.x;
	and.b32  	%r186, %r185, 1;
	setp.eq.b32 	%p13, %r186, 1;
	not.pred 	%p14, %p13;
	@%p14 bra 	$L__BB0_129;
	setp.lt.s32 	%p15, %r181, 1;
	mov.f64 	%fd1160, 0d413C773EA4FC597E;
	@%p15 bra 	$L__BB0_137;
	setp.eq.s32 	%p16, %r181, 1;
	mov.f64 	%fd1150, 0d40A6BE6CB4330BD7;
	mov.f64 	%fd1149, 0d404018977D9180AB;
	mov.f64 	%fd1148, 0d4023FC105C093966;
	mov.f64 	%fd1151, 0d3FFFDFB128F571BB;
	@%p16 bra 	$L__BB0_126;
	and.b32  	%r187, %r181, 2147483646;
	neg.s32 	%r442, %r187;
	mov.f64 	%fd1150, 0d40A6BE6CB4330BD7;
	mov.f64 	%fd1149, 0d404018977D9180AB;
	mov.f64 	%fd1148, 0d4023FC105C093966;
	mov.f64 	%fd1151, 0d3FFFDFB128F571BB;
$L__BB0_125:
	mul.f64 	%fd151, %fd1149, %fd1148;
	mul.f64 	%fd152, %fd1150, %fd1149;
	mul.f64 	%fd153, %fd1150, %fd1151;
	mul.f64 	%fd154, %fd1151, %fd151;
	mul.f64 	%fd155, %fd152, %fd151;
	mul.f64 	%fd156, %fd152, %fd153;
	mul.f64 	%fd157, %fd153, %fd154;
	mul.f64 	%fd158, %fd154, %fd155;
	mul.f64 	%fd159, %fd155, %fd156;
	mul.f64 	%fd160, %fd156, %fd157;
	mul.f64 	%fd161, %fd157, %fd158;
	mul.f64 	%fd162, %fd158, %fd159;
	mul.f64 	%fd163, %fd159, %fd160;
	mul.f64 	%fd164, %fd160, %fd161;
	mul.f64 	%fd165, %fd161, %fd162;
	mul.f64 	%fd166, %fd162, %fd163;
	mul.f64 	%fd167, %fd164, %fd165;
	mul.f64 	%fd168, %fd166, %fd167;
	mul.f64 	%fd169, %fd163, %fd168;
	mul.f64 	%fd170, %fd165, %fd169;
	mul.f64 	%fd171, %fd166, %fd170;
	mul.f64 	%fd172, %fd164, %fd171;
	mul.f64 	%fd173, %fd169, %fd172;
	mul.f64 	%fd174, %fd166, %fd173;
	mul.f64 	%fd175, %fd165, %fd174;
	mul.f64 	%fd176, %fd172, %fd175;
	mul.f64 	%fd177, %fd169, %fd176;
	mul.f64 	%fd178, %fd166, %fd177;
	mul.f64 	%fd179, %fd176, %fd178;
	mul.f64 	%fd180, %fd169, %fd179;
	mul.f64 	%fd181, %fd175, %fd180;
	mul.f64 	%fd182, %fd178, %fd181;
	mul.f64 	%fd183, %fd172, %fd182;
	mul.f64 	%fd184, %fd180, %fd183;
	mul.f64 	%fd185, %fd178, %fd184;
	mul.f64 	%fd186, %fd175, %fd185;
	mul.f64 	%fd187, %fd183, %fd186;
	mul.f64 	%fd188, %fd180, %fd187;
	mul.f64 	%fd189, %fd178, %fd188;
	mul.f64 	%fd190, %fd187, %fd189;
	mul.f64 	%fd191, %fd180, %fd190;
	mul.f64 	%fd192, %fd186, %fd191;
	mul.f64 	%fd193, %fd189, %fd192;
	mul.f64 	%fd194, %fd183, %fd193;
	mul.f64 	%fd195, %fd191, %fd194;
	mul.f64 	%fd196, %fd189, %fd195;
	mul.f64 	%fd197, %fd186, %fd196;
	mul.f64 	%fd198, %fd194, %fd197;
	mul.f64 	%fd199, %fd191, %fd198;
	mul.f64 	%fd200, %fd189, %fd199;
	mul.f64 	%fd201, %fd198, %fd200;
	mul.f64 	%fd202, %fd191, %fd201;
	mul.f64 	%fd203, %fd197, %fd202;
	mul.f64 	%fd204, %fd200, %fd203;
	mul.f64 	%fd205, %fd194, %fd204;
	mul.f64 	%fd206, %fd202, %fd205;
	mul.f64 	%fd207, %fd200, %fd206;
	mul.f64 	%fd208, %fd197, %fd207;
	mul.f64 	%fd209, %fd205, %fd208;
	mul.f64 	%fd210, %fd202, %fd209;
	mul.f64 	%fd211, %fd200, %fd210;
	mul.f64 	%fd212, %fd208, %fd211;
	mul.f64 	%fd213, %fd211, %fd206;
	mul.f64 	%fd214, %fd209, %fd206;
	mul.f64 	%fd215, %fd209, %fd212;
	mul.f64 	%fd216, %fd212, %fd213;
	mul.f64 	%fd217, %fd213, %fd214;
	mul.f64 	%fd218, %fd214, %fd215;
	mul.f64 	%fd219, %fd215, %fd216;
	mul.f64 	%fd220, %fd216, %fd217;
	mul.f64 	%fd221, %fd217, %fd218;
	mul.f64 	%fd222, %fd218, %fd219;
	mul.f64 	%fd223, %fd219, %fd220;
	mul.f64 	%fd224, %fd220, %fd221;
	mul.f64 	%fd225, %fd221, %fd222;
	mul.f64 	%fd226, %fd223, %fd224;
	mul.f64 	%fd227, %fd225, %fd226;
	mul.f64 	%fd228, %fd222, %fd227;
	mul.f64 	%fd229, %fd224, %fd228;
	mul.f64 	%fd230, %fd225, %fd229;
	mul.f64 	%fd231, %fd223, %fd230;
	mul.f64 	%fd232, %fd228, %fd231;
	mul.f64 	%fd233, %fd225, %fd232;
	mul.f64 	%fd234, %fd224, %fd233;
	mul.f64 	%fd235, %fd231, %fd234;
	mul.f64 	%fd236, %fd228, %fd235;
	mul.f64 	%fd237, %fd225, %fd236;
	mul.f64 	%fd238, %fd235, %fd237;
	mul.f64 	%fd239, %fd228, %fd238;
	mul.f64 	%fd240, %fd234, %fd239;
	mul.f64 	%fd241, %fd237, %fd240;
	mul.f64 	%fd242, %fd231, %fd241;
	mul.f64 	%fd243, %fd239, %fd242;
	mul.f64 	%fd244, %fd237, %fd243;
	mul.f64 	%fd245, %fd234, %fd244;
	mul.f64 	%fd246, %fd242, %fd245;
	mul.f64 	%fd247, %fd239, %fd246;
	mul.f64 	%fd248, %fd237, %fd247;
	mul.f64 	%fd249, %fd246, %fd248;
	mul.f64 	%fd250, %fd239, %fd249;
	mul.f64 	%fd251, %fd245, %fd250;
	mul.f64 	%fd252, %fd248, %fd251;
	mul.f64 	%fd253, %fd242, %fd252;
	mul.f64 	%fd254, %fd250, %fd253;
	mul.f64 	%fd255, %fd248, %fd254;
	mul.f64 	%fd256, %fd245, %fd255;
	mul.f64 	%fd257, %fd253, %fd256;
	mul.f64 	%fd258, %fd250, %fd257;
	mul.f64 	%fd259, %fd248, %fd258;
	mul.f64 	%fd260, %fd257, %fd259;
	mul.f64 	%fd1148, %fd250, %fd260;
	mul.f64 	%fd261, %fd256, %fd1148;
	mul.f64 	%fd262, %fd259, %fd261;
	mul.f64 	%fd1149, %fd253, %fd262;
	mul.f64 	%fd263, %fd1148, %fd1149;
	mul.f64 	%fd264, %fd259, %fd263;
	mul.f64 	%fd1150, %fd256, %fd264;
	mul.f64 	%fd265, %fd1149, %fd1150;
	mul.f64 	%fd266, %fd1148, %fd265;
	mul.f64 	%fd1151, %fd259, %fd266;
	add.s32 	%r442, %r442, 2;
	setp.ne.s32 	%p17, %r442, 0;
	@%p17 bra 	$L__BB0_125;
$L__BB0_126:
	and.b32  	%r188, %r181, 1;
	setp.eq.b32 	%p18, %r188, 1;
	not.pred 	%p19, %p18;
	@%p19 bra 	$L__BB0_128;
	mul.f64 	%fd267, %fd1149, %fd1148;
	mul.f64 	%fd268, %fd1150, %fd1149;
	mul.f64 	%fd269, %fd1150, %fd1151;
	mul.f64 	%fd270, %fd1151, %fd267;
	mul.f64 	%fd271, %fd268, %fd267;
	mul.f64 	%fd272, %fd268, %fd269;
	mul.f64 	%fd273, %fd269, %fd270;
	mul.f64 	%fd274, %fd270, %fd271;
	mul.f64 	%fd275, %fd271, %fd272;
	mul.f64 	%fd276, %fd272, %fd273;
	mul.f64 	%fd277, %fd273, %fd274;
	mul.f64 	%fd278, %fd274, %fd275;
	mul.f64 	%fd279, %fd275, %fd276;
	mul.f64 	%fd280, %fd276, %fd277;
	mul.f64 	%fd281, %fd277, %fd278;
	mul.f64 	%fd282, %fd278, %fd279;
	mul.f64 	%fd283, %fd280, %fd281;
	mul.f64 	%fd284, %fd282, %fd283;
	mul.f64 	%fd285, %fd279, %fd284;
	mul.f64 	%fd286, %fd281, %fd285;
	mul.f64 	%fd287, %fd282, %fd286;
	mul.f64 	%fd288, %fd280, %fd287;
	mul.f64 	%fd289, %fd285, %fd288;
	mul.f64 	%fd290, %fd282, %fd289;
	mul.f64 	%fd291, %fd281, %fd290;
	mul.f64 	%fd292, %fd288, %fd291;
	mul.f64 	%fd293, %fd285, %fd292;
	mul.f64 	%fd294, %fd282, %fd293;
	mul.f64 	%fd295, %fd292, %fd294;
	mul.f64 	%fd296, %fd285, %fd295;
	mul.f64 	%fd297, %fd291, %fd296;
	mul.f64 	%fd298, %fd294, %fd297;
	mul.f64 	%fd299, %fd288, %fd298;
	mul.f64 	%fd300, %fd296, %fd299;
	mul.f64 	%fd301, %fd294, %fd300;
	mul.f64 	%fd302, %fd291, %fd301;
	mul.f64 	%fd303, %fd299, %fd302;
	mul.f64 	%fd304, %fd296, %fd303;
	mul.f64 	%fd305, %fd294, %fd304;
	mul.f64 	%fd306, %fd303, %fd305;
	mul.f64 	%fd307, %fd296, %fd306;
	mul.f64 	%fd308, %fd302, %fd307;
	mul.f64 	%fd309, %fd305, %fd308;
	mul.f64 	%fd310, %fd299, %fd309;
	mul.f64 	%fd311, %fd307, %fd310;
	mul.f64 	%fd312, %fd305, %fd311;
	mul.f64 	%fd313, %fd302, %fd312;
	mul.f64 	%fd314, %fd310, %fd313;
	mul.f64 	%fd315, %fd307, %fd314;
	mul.f64 	%fd316, %fd305, %fd315;
	mul.f64 	%fd317, %fd314, %fd316;
	mul.f64 	%fd1148, %fd307, %fd317;
	mul.f64 	%fd318, %fd313, %fd1148;
	mul.f64 	%fd319, %fd316, %fd318;
	mul.f64 	%fd1149, %fd310, %fd319;
	mul.f64 	%fd320, %fd1148, %fd1149;
	mul.f64 	%fd321, %fd316, %fd320;
	mul.f64 	%fd1150, %fd313, %fd321;
	mul.f64 	%fd322, %fd1149, %fd1150;
	mul.f64 	%fd323, %fd1148, %fd322;
	mul.f64 	%fd1151, %fd316, %fd323;
$L__BB0_128:
	mul.f64 	%fd324, %fd1149, %fd1148;
	mul.f64 	%fd325, %fd1150, %fd324;
	mul.f64 	%fd1160, %fd1151, %fd325;
	bra.uni 	$L__BB0_137;
$L__BB0_129:
	setp.lt.s32 	%p20, %r180, 1;
	mov.f64 	%fd1160, 0d41D8E2A7C0000000;
	@%p20 bra 	$L__BB0_137;
	add.s32 	%r193, %r180, -1;
	and.b32  	%r148, %r180, 3;
	setp.lt.u32 	%p21, %r193, 3;
	mov.b32 	%r438, 32;
	mov.b32 	%r440, 9;
	mov.b32 	%r441, 1992;
	@%p21 bra 	$L__BB0_133;
	and.b32  	%r197, %r180, 2147483644;
	neg.s32 	%r425, %r197;
	mov.b32 	%r428, 32;
	mov.b32 	%r440, 9;
	mov.b32 	%r441, 1992;
$L__BB0_132:
	mul.lo.s32 	%r198, %r440, %r428;
	mul.lo.s32 	%r199, %r428, %r198;
	mul.lo.s32 	%r200, %r428, 8473921;
	mul.lo.s32 	%r201, %r200, %r198;
	mul.lo.s32 	%r202, %r201, %r441;
	mul.lo.s32 	%r203, %r199, 2911;
	mul.lo.s32 	%r439, %r428, -1102219745;
	mul.lo.s32 	%r204, %r439, %r203;
	mul.lo.s32 	%r205, %r204, %r202;
	mul.lo.s32 	%r206, %r203, %r200;
	mul.lo.s32 	%r438, %r428, -221107583;
	mul.lo.s32 	%r207, %r438, %r206;
	mul.lo.s32 	%r208, %r207, %r205;
	mul.lo.s32 	%r440, %r206, %r439;
	mul.lo.s32 	%r209, %r428, %r440;
	mul.lo.s32 	%r210, %r209, %r208;
	mul.lo.s32 	%r441, %r210, 600920287;
	add.s32 	%r425, %r425, 4;
	setp.ne.s32 	%p22, %r425, 0;
	mov.u32 	%r428, %r438;
	@%p22 bra 	$L__BB0_132;
$L__BB0_133:
	setp.eq.s32 	%p23, %r148, 0;
	@%p23 bra 	$L__BB0_136;
	neg.s32 	%r435, %r148;
$L__BB0_135:
	.pragma "nounroll";
	mov.u32 	%r439, %r438;
	mul.lo.s32 	%r440, %r440, %r439;
	mul.lo.s32 	%r438, %r439, 2911;
	mul.lo.s32 	%r211, %r439, %r440;
	mul.lo.s32 	%r212, %r211, %r441;
	mul.lo.s32 	%r441, %r212, 8473921;
	add.s32 	%r435, %r435, 1;
	setp.ne.s32 	%p24, %r435, 0;
	@%p24 bra 	$L__BB0_135;
$L__BB0_136:
	mul.lo.s32 	%r213, %r439, %r440;
	mul.lo.s32 	%r214, %r213, %r441;
	mul.lo.s32 	%r215, %r214, 8473921;
	cvt.rn.f64.u32 	%fd1160, %r215;
$L__BB0_137:
	st.global.f64 	[%rd1], %fd1160;
$L__BB0_138:
	ret;

}


// ===== COMPILED SASS (sm_100) =====

	.target	sm_100

	.elftype	@"ET_EXEC"


//--------------------- .note.nv.tkinfo           --------------------------
	.section	.note.nv.tkinfo,"",@"SHT_NOTE"
	.sectionflags	@"SHF_NOTE_NV_TKINFO"
	.tkinfo
        /*0018*/ 	.word	0x00000002
        /*0030*/ 	.string	""
        /*0030*/ 	.string	"ptxas"
        /*0030*/ 	.string	"Cuda compilation tools, release 13.0, V13.0.88"
        /*0030*/ 	.string	"Build cuda_13.0.r13.0/compiler.36424714_0"
        /*0030*/ 	.string	"-arch sm_100 -m 64 "



//--------------------- .note.nv.cuinfo           --------------------------
	.section	.note.nv.cuinfo,"",@"SHT_NOTE"
	.sectionflags	@"SHF_NOTE_NV_CUINFO"
        /*0018*/ 	.short	0x0002
        /*001a*/ 	.short	0x0064
        /*001c*/ 	.short	0x0082
	.zero		2


//--------------------- .nv.info                  --------------------------
	.section	.nv.info,"",@"SHT_CUDA_INFO"
	.align	4


	//----- nvinfo : EIATTR_REGCOUNT
	.align		4
        /*0000*/ 	.byte	0x04, 0x2f
        /*0002*/ 	.short	(.L_1 - .L_0)
	.align		4
.L_0:
        /*0004*/ 	.word	index@(_Z8loopcalcPdjii)
        /*0008*/ 	.word	0x00000012


	//----- nvinfo : EIATTR_FRAME_SIZE
	.align		4
.L_1:
        /*000c*/ 	.byte	0x04, 0x11
        /*000e*/ 	.short	(.L_3 - .L_2)
	.align		4
.L_2:
        /*0010*/ 	.word	index@(_Z8loopcalcPdjii)
        /*0014*/ 	.word	0x00000000


	//----- nvinfo : EIATTR_MIN_STACK_SIZE
	.align		4
.L_3:
        /*0018*/ 	.byte	0x04, 0x12
        /*001a*/ 	.short	(.L_5 - .L_4)
	.align		4
.L_4:
        /*001c*/ 	.word	index@(_Z8loopcalcPdjii)
        /*0020*/ 	.word	0x00000000
.L_5:


//--------------------- .nv.compat                --------------------------
	.section	.nv.compat,"",@"SHT_CUDA_COMPAT_INFO"
	.align	4
        /*0000*/ 	.byte	0x02, 0x09, 0x00, 0x00, 0x02, 0x02, 0x01, 0x00, 0x02, 0x05, 0x05, 0x00, 0x03, 0x07, 0x01, 0x01
        /*0010*/ 	.byte	0x02, 0x03, 0x00, 0x00, 0x02, 0x06, 0x01, 0x00, 0x04, 0x0b, 0x08, 0x00, 0x01, 0x00, 0x00, 0x00
        /*0020*/ 	.byte	0x00, 0x00, 0x00, 0x00


//--------------------- .nv.info._Z8loopcalcPdjii --------------------------
	.section	.nv.info._Z8loopcalcPdjii,"",@"SHT_CUDA_INFO"
	.sectionflags	@""
	.align	4


	//----- nvinfo : EIATTR_CUDA_API_VERSION
	.align		4
        /*0000*/ 	.byte	0x04, 0x37
        /*0002*/ 	.short	(.L_7 - .L_6)
.L_6:
        /*0004*/ 	.word	0x00000082


	//----- nvinfo : EIATTR_KPARAM_INFO
	.align		4
.L_7:
        /*0008*/ 	.byte	0x04, 0x17
        /*000a*/ 	.short	(.L_9 - .L_8)
.L_8:
        /*000c*/ 	.word	0x00000000
        /*0010*/ 	.short	0x0003
        /*0012*/ 	.short	0x0010
        /*0014*/ 	.byte	0x00, 0xf0, 0x11, 0x00


	//----- nvinfo : EIATTR_KPARAM_INFO
	.align		4
.L_9:
        /*0018*/ 	.byte	0x04, 0x17
        /*001a*/ 	.short	(.L_11 - .L_10)
.L_10:
        /*001c*/ 	.word	0x00000000
        /*0020*/ 	.short	0x0002
        /*0022*/ 	.short	0x000c
        /*0024*/ 	.byte	0x00, 0xf0, 0x11, 0x00


	//----- nvinfo : EIATTR_KPARAM_INFO
	.align		4
.L_11:
        /*0028*/ 	.byte	0x04, 0x17
        /*002a*/ 	.short	(.L_13 - .L_12)
.L_12:
        /*002c*/ 	.word	0x00000000
        /*0030*/ 	.short	0x0001
        /*0032*/ 	.short	0x0008
        /*0034*/ 	.byte	0x00, 0xf0, 0x11, 0x00


	//----- nvinfo : EIATTR_KPARAM_INFO
	.align		4
.L_13:
        /*0038*/ 	.byte	0x04, 0x17
        /*003a*/ 	.short	(.L_15 - .L_14)
.L_14:
        /*003c*/ 	.word	0x00000000
        /*0040*/ 	.short	0x0000
        /*0042*/ 	.short	0x0000
        /*0044*/ 	.byte	0x00, 0xf5, 0x21, 0x00


	//----- nvinfo : EIATTR_SPARSE_MMA_MASK
	.align		4
.L_15:
        /*0048*/ 	.byte	0x03, 0x50
        /*004a*/ 	.short	0x0000


	//----- nvinfo : EIATTR_MAXREG_COUNT
	.align		4
        /*004c*/ 	.byte	0x03, 0x1b
        /*004e*/ 	.short	0x00ff


	//----- nvinfo : EIATTR_MERCURY_ISA_VERSION
	.align		4
        /*0050*/ 	.byte	0x03, 0x5f
        /*0052*/ 	.short	0x0101


	//----- nvinfo : EIATTR_VRC_CTA_INIT_COUNT
	.align		4
        /*0054*/ 	.byte	0x02, 0x4a
	.zero		1
	.zero		1


	//----- nvinfo : EIATTR_EXIT_INSTR_OFFSETS
	.align		4
        /*0058*/ 	.byte	0x04, 0x1c
        /*005a*/ 	.short	(.L_17 - .L_16)


	//   ....[0]....
.L_16:
        /*005c*/ 	.word	0x00000e20


	//   ....[1]....
        /*0060*/ 	.word	0x00001920


	//   ....[2]....
        /*0064*/ 	.word	0x00003460


	//   ....[3]....
        /*0068*/ 	.word	0x000041f0


	//   ....[4]....
        /*006c*/ 	.word	0x00005b90


	//   ....[5]....
        /*0070*/ 	.word	0x00007440


	//   ....[6]....
        /*0074*/ 	.word	0x000074e0


	//   ....[7]....
        /*0078*/ 	.word	0x00008fc0


	//   ....[8]....
        /*007c*/ 	.word	0x0000a870


	//   ....[9]....
        /*0080*/ 	.word	0x0000c190


	//----- nvinfo : EIATTR_INDIRECT_BRANCH_TARGETS
	.align		4
.L_17:
        /*0084*/ 	.byte	0x04, 0x34
        /*0086*/ 	.short	(.L_19 - .L_18)


	//   ....[0]....
.L_18:
        /*0088*/ 	.word	.L_x_87@srel
        /*008c*/ 	.short	0x0
        /*008e*/ 	.short	0x0
        /*0090*/ 	.word	0x3
        /*0094*/ 	.word	.L_x_88@srel
        /*0098*/ 	.word	.L_x_89@srel
        /*009c*/ 	.word	.L_x_90@srel


	//   ....[1]....
        /*00a0*/ 	.word	.L_x_91@srel
        /*00a4*/ 	.short	0x0
        /*00a6*/ 	.short	0x0
        /*00a8*/ 	.word	0x3
        /*00ac*/ 	.word	.L_x_92@srel
        /*00b0*/ 	.word	.L_x_93@srel
        /*00b4*/ 	.word	.L_x_90@srel


	//   ....[2]....
        /*00b8*/ 	.word	.L_x_95@srel
        /*00bc*/ 	.short	0x0
        /*00be*/ 	.short	0x0
        /*00c0*/ 	.word	0x3
        /*00c4*/ 	.word	.L_x_96@srel
        /*00c8*/ 	.word	.L_x_97@srel
        /*00cc*/ 	.word	.L_x_90@srel


	//   ....[3]....
        /*00d0*/ 	.word	.L_x_99@srel
        /*00d4*/ 	.short	0x0
        /*00d6*/ 	.short	0x0
        /*00d8*/ 	.word	0x4
        /*00dc*/ 	.word	.L_x_100@srel
        /*00e0*/ 	.word	.L_x_101@srel
        /*00e4*/ 	.word	.L_x_102@srel
        /*00e8*/ 	.word	.L_x_90@srel


	//----- nvinfo : EIATTR_CRS_STACK_SIZE
	.align		4
.L_19:
        /*00ec*/ 	.byte	0x04, 0x1e
        /*00ee*/ 	.short	(.L_21 - .L_20)
.L_20:
        /*00f0*/ 	.word	0x00000000


	//----- nvinfo : EIATTR_CBANK_PARAM_SIZE
	.align		4
.L_21:
        /*00f4*/ 	.byte	0x03, 0x19
        /*00f6*/ 	.short	0x0014


	//----- nvinfo : EIATTR_PARAM_CBANK
	.align		4
        /*00f8*/ 	.byte	0x04, 0x0a
        /*00fa*/ 	.short	(.L_23 - .L_22)
	.align		4
.L_22:
        /*00fc*/ 	.word	index@(.nv.constant0._Z8loopcalcPdjii)
        /*0100*/ 	.short	0x0380
        /*0102*/ 	.short	0x0014


	//----- nvinfo : EIATTR_SW_WAR
	.align		4
.L_23:
        /*0104*/ 	.byte	0x04, 0x36
        /*0106*/ 	.short	(.L_25 - .L_24)
.L_24:
        /*0108*/ 	.word	0x00000008
.L_25:


//--------------------- .nv.callgraph             --------------------------
	.section	.nv.callgraph,"",@"SHT_CUDA_CALLGRAPH"
	.align	4
	.sectionentsize	8
	.align		4
        /*0000*/ 	.word	0x00000000
	.align		4
        /*0004*/ 	.word	0xffffffff
	.align		4
        /*0008*/ 	.word	0x00000000
	.align		4
        /*000c*/ 	.word	0xfffffffe
	.align		4
        /*0010*/ 	.word	0x00000000
	.align		4
        /*0014*/ 	.word	0xfffffffd
	.align		4
        /*0018*/ 	.word	0x00000000
	.align		4
        /*001c*/ 	.word	0xfffffffc


//--------------------- .nv.constant2._Z8loopcalcPdjii --------------------------
	.section	.nv.constant2._Z8loopcalcPdjii,"a",@progbits
	.sectionflags	@""
	.align	4
.nv.constant2._Z8loopcalcPdjii:
        /*0000*/ 	.byte	0x30, 0x0e, 0x00, 0x00, 0x30, 0x01, 0x00, 0x00, 0xb0, 0x74, 0x00, 0x00, 0x70, 0x34, 0x00, 0x00
        /*0010*/ 	.byte	0x90, 0x19, 0x00, 0x00, 0xb0, 0x74, 0x00, 0x00, 0xa0, 0x5b, 0x00, 0x00, 0x80, 0x42, 0x00, 0x00
        /*0020*/ 	.byte	0xb0, 0x74, 0x00, 0x00, 0xf0, 0x74, 0x00, 0x00, 0xd0, 0x8f, 0x00, 0x00, 0x80, 0xa8, 0x00, 0x00
        /*0030*/ 	.byte	0xb0, 0x74, 0x00, 0x00


//--------------------- .text._Z8loopcalcPdjii    --------------------------
	.section	.text._Z8loopcalcPdjii,"ax",@progbits
	.align	128
.text._Z8loopcalcPdjii:
        .type           _Z8loopcalcPdjii,@function
        .size           _Z8loopcalcPdjii,(.L_x_104 - _Z8loopcalcPdjii)
        .other          _Z8loopcalcPdjii,@"STO_CUDA_ENTRY STV_DEFAULT"
_Z8loopcalcPdjii:
[----:B------:R-:W-:Y:S08]  /*0000*/  LDC R1, c[0x0][0x37c] ;  /* 0x0000df00ff017b82 */ /* 0x000ff00000000800 */
[----:B------:R-:W0:Y:S01]  /*0010*/  LDC R4, c[0x0][0x388] ;  /* 0x0000e200ff047b82 */ /* 0x000e220000000800 */
[----:B------:R-:W1:Y:S01]  /*0020*/  S2R R0, SR_TID.X ;  /* 0x0000000000007919 */ /* 0x000e620000002100 */
[----:B------:R-:W1:Y:S01]  /*0030*/  LDCU UR4, c[0x0][0x360] ;  /* 0x00006c00ff0477ac */ /* 0x000e620008000800 */
[----:B------:R-:W1:Y:S01]  /*0040*/  S2R R5, SR_TID.Y ;  /* 0x0000000000057919 */ /* 0x000e620000002200 */
[----:B------:R-:W2:Y:S04]  /*0050*/  LDCU.64 UR12, c[0x0][0x358] ;  /* 0x00006b00ff0c77ac */ /* 0x000ea80008000a00 */
[----:B------:R-:W3:Y:S01]  /*0060*/  LDC.64 R2, c[0x0][0x380] ;  /* 0x0000e000ff027b82 */ /* 0x000ee20000000a00 */
[----:B0-----:R-:W-:Y:S01]  /*0070*/  ISETP.GT.AND P0, PT, R4, 0x4, PT ;  /* 0x000000040400780c */ /* 0x001fe20003f04270 */
[----:B-1----:R-:W-:-:S04]  /*0080*/  IMAD R5, R5, UR4, R0 ;  /* 0x0000000405057c24 */ /* 0x002fc8000f8e0200 */
[----:B---3--:R-:W-:-:S08]  /*0090*/  IMAD.WIDE.U32 R2, R5, 0x8, R2 ;  /* 0x0000000805027825 */ /* 0x008fd000078e0002 */
[----:B--2---:R-:W-:Y:S05]  /*00a0*/  @P0 BRA `(.L_x_0) ;  /* 0x0000004000540947 */ /* 0x004fea0003800000 */
[----:B------:R-:W-:-:S13]  /*00b0*/  ISETP.GT.AND P0, PT, R4, 0x2, PT ;  /* 0x000000020400780c */ /* 0x000fda0003f04270 */
[----:B------:R-:W-:Y:S05]  /*00c0*/  @P0 BRA `(.L_x_1) ;  /* 0x0000001800180947 */ /* 0x000fea0003800000 */
[----:B------:R-:W-:-:S04]  /*00d0*/  IADD3 R0, PT, PT, R4, -0x1, RZ ;  /* 0xffffffff04007810 */ /* 0x000fc80007ffe0ff */
[----:B------:R-:W-:-:S04]  /*00e0*/  VIMNMX.U32 R0, PT, PT, R0, 0x2, PT ;  /* 0x0000000200007848 */ /* 0x000fc80003fe0000 */
[----:B------:R-:W-:-:S04]  /*00f0*/  SHF.L.U32 R0, R0, 0x2, RZ ;  /* 0x0000000200007819 */ /* 0x000fc800000006ff */
[----:B------:R-:W0:Y:S02]  /*0100*/  LDC R4, c[0x2][R0] ;  /* 0x0080000000047b82 */ /* 0x000e240000000800 */
[----:B0-----:R-:W-:-:S04]  /*0110*/  SHF.R.S32.HI R5, RZ, 0x1f, R4 ;  /* 0x0000001fff057819 */ /* 0x001fc80000011404 */
.L_x_87:
[----:B------:R-:W-:Y:S05]  /*0120*/  BRX R4 -0x130                                                   (*"BRANCH_TARGETS .L_x_88,.L_x_89,.L_x_90"*) ;  /* 0xfffffffc04b47949 */ /* 0x000fea000383ffff */
.L_x_89:
[----:B------:R-:W0:Y:S01]  /*0130*/  LDCU UR4, c[0x0][0x38c] ;  /* 0x00007180ff0477ac */ /* 0x000e220008000800 */
[----:B------:R-:W-:Y:S01]  /*0140*/  HFMA2 R5, -RZ, RZ, 11.7734375, -0.031341552734375 ;  /* 0x49e3a803ff057431 */ /* 0x000fe200000001ff */
[----:B0-----:R-:W-:-:S09]  /*0150*/  UISETP.GE.AND UP0, UPT, UR4, 0x1, UPT ;  /* 0x000000010400788c */ /* 0x001fd2000bf06270 */
[----:B------:R-:W-:Y:S05]  /*0160*/  BRA.U !UP0, `(.L_x_2) ;  /* 0x0000000d08287547 */ /* 0x000fea000b800000 */
[----:B------:R-:W-:Y:S01]  /*0170*/  UISETP.NE.AND UP1, UPT, UR4, 0x1, UPT ;  /* 0x000000010400788c */ /* 0x000fe2000bf25270 */
[----:B------:R-:W-:Y:S01]  /*0180*/  MOV R0, 0x4535f333 ;  /* 0x4535f33300007802 */ /* 0x000fe20000000f00 */
[----:B------:R-:W-:Y:S01]  /*0190*/  ULOP3.LUT UR5, UR4, 0x1, URZ, 0xc0, !UPT ;  /* 0x0000000104057892 */ /* 0x000fe2000f8ec0ff */
[----:B------:R-:W-:Y:S02]  /*01a0*/  MOV R5, 0x4200c28f ;  /* 0x4200c28f00057802 */ /* 0x000fe40000000f00 */
[----:B------:R-:W-:Y:S01]  /*01b0*/  MOV R4, 0x411fd70a ;  /* 0x411fd70a00047802 */ /* 0x000fe20000000f00 */
[----:B------:R-:W-:Y:S01]  /*01c0*/  UISETP.NE.U32.AND UP0, UPT, UR5, 0x1, UPT ;  /* 0x000000010500788c */ /* 0x000fe2000bf05070 */
[----:B------:R-:W-:Y:S02]  /*01d0*/  MOV R7, 0x3ffefd22 ;  /* 0x3ffefd2200077802 */ /* 0x000fe40000000f00 */
[----:B------:R-:W-:Y:S08]  /*01e0*/  BRA.U !UP1, `(.L_x_3) ;  /* 0x0000000909047547 */ /* 0x000ff0000b800000 */
[----:B------:R-:W-:Y:S01]  /*01f0*/  HFMA2 R5, -RZ, RZ, 3, -3.279296875 ;  /* 0x4200c28fff057431 */ /* 0x000fe200000001ff */
[----:B------:R-:W-:Y:S01]  /*0200*/  ULOP3.LUT UR4, UR4, 0x7ffffffe, URZ, 0xc0, !UPT ;  /* 0x7ffffffe04047892 */ /* 0x000fe2000f8ec0ff */
[----:B------:R-:W-:Y:S02]  /*0210*/  MOV R0, 0x4535f333 ;  /* 0x4535f33300007802 */ /* 0x000fe40000000f00 */
[----:B------:R-:W-:Y:S01]  /*0220*/  MOV R4, 0x411fd70a ;  /* 0x411fd70a00047802 */ /* 0x000fe20000000f00 */
[----:B------:R-:W-:Y:S01]  /*0230*/  UIADD3 UR4, UPT, UPT, -UR4, URZ, URZ ;  /* 0x000000ff04047290 */ /* 0x000fe2000fffe1ff */
[----:B------:R-:W-:-:S11]  /*0240*/  MOV R7, 0x3ffefd22 ;  /* 0x3ffefd2200077802 */ /* 0x000fd60000000f00 */
.L_x_4:
[----:B------:R-:W-:Y:S01]  /*0250*/  FMUL R4, R4, R5 ;  /* 0x0000000504047220 */ /* 0x000fe20000400000 */
[-C--:B------:R-:W-:Y:S01]  /*0260*/  FMUL R5, R5, R0.reuse ;  /* 0x0000000005057220 */ /* 0x080fe20000400000 */
[----:B------:R-:W-:Y:S01]  /*0270*/  FMUL R0, R7, R0 ;  /* 0x0000000007007220 */ /* 0x000fe20000400000 */
[----:B------:R-:W-:Y:S01]  /*0280*/  UIADD3 UR4, UPT, UPT, UR4, 0x2, URZ ;  /* 0x0000000204047890 */ /* 0x000fe2000fffe0ff */
[C---:B------:R-:W-:Y:S01]  /*0290*/  FMUL R7, R4.reuse, R7 ;  /* 0x0000000704077220 */ /* 0x040fe20000400000 */
[----:B------:R-:W-:Y:S01]  /*02a0*/  FMUL R4, R4, R5 ;  /* 0x0000000504047220 */ /* 0x000fe20000400000 */
[----:B------:R-:W-:Y:S01]  /*02b0*/  FMUL R5, R5, R0 ;  /* 0x0000000005057220 */ /* 0x000fe20000400000 */
[----:B------:R-:W-:Y:S01]  /*02c0*/  UISETP.NE.AND UP1, UPT, UR4, URZ, UPT ;  /* 0x000000ff0400728c */ /* 0x000fe2000bf25270 */
[----:B------:R-:W-:Y:S01]  /*02d0*/  FMUL R0, R0, R7 ;  /* 0x0000000700007220 */ /* 0x000fe20000400000 */
[----:B------:R-:W-:Y:S01]  /*02e0*/  FMUL R7, R7, R4 ;  /* 0x0000000407077220 */ /* 0x000fe20000400000 */
[----:B------:R-:W-:-:S02]  /*02f0*/  FMUL R4, R4, R5 ;  /* 0x0000000504047220 */ /* 0x000fc40000400000 */
[----:B------:R-:W-:Y:S01]  /*0300*/  FMUL R5, R5, R0 ;  /* 0x0000000005057220 */ /* 0x000fe20000400000 */
[----:B------:R-:W-:Y:S01]  /*0310*/  FMUL R0, R0, R7 ;  /* 0x0000000700007220 */ /* 0x000fe20000400000 */
[----:B------:R-:W-:Y:S02]  /*0320*/  FMUL R7, R7, R4 ;  /* 0x0000000407077220 */ /* 0x000fe40000400000 */
[----:B------:R-:W-:Y:S01]  /*0330*/  FMUL R4, R4, R5 ;  /* 0x0000000504047220 */ /* 0x000fe20000400000 */
[----:B------:R-:W-:Y:S01]  /*0340*/  FMUL R5, R5, R0 ;  /* 0x0000000005057220 */ /* 0x000fe20000400000 */
[----:B------:R-:W-:Y:S02]  /*0350*/  FMUL R0, R0, R7 ;  /* 0x0000000700007220 */ /* 0x000fe40000400000 */
[----:B------:R-:W-:Y:S02]  /*0360*/  FMUL R7, R7, R4 ;  /* 0x0000000407077220 */ /* 0x000fe40000400000 */
[----:B------:R-:W-:-:S04]  /*0370*/  FMUL R6, R5, R0 ;  /* 0x0000000005067220 */ /* 0x000fc80000400000 */
        /* <DEDUP_REMOVED lines=44> */
[-C--:B------:R-:W-:Y:S01]  /*0640*/  FMUL R6, R6, R9.reuse ;  /* 0x0000000906067220 */ /* 0x080fe20000400000 */
[C---:B------:R-:W-:Y:S01]  /*0650*/  FMUL R9, R0.reuse, R9 ;  /* 0x0000000900097220 */ /* 0x040fe20000400000 */
[----:B------:R-:W-:Y:S02]  /*0660*/  FMUL R0, R0, R5 ;  /* 0x0000000500007220 */ /* 0x000fe40000400000 */
[----:B------:R-:W-:Y:S01]  /*0670*/  FMUL R5, R5, R6 ;  /* 0x0000000605057220 */ /* 0x000fe20000400000 */
[----:B------:R-:W-:Y:S01]  /*0680*/  FMUL R6, R6, R9 ;  /* 0x0000000906067220 */ /* 0x000fe20000400000 */
[----:B------:R-:W-:Y:S02]  /*0690*/  FMUL R9, R9, R0 ;  /* 0x0000000009097220 */ /* 0x000fe40000400000 */
[----:B------:R-:W-:Y:S01]  /*06a0*/  FMUL R0, R0, R5 ;  /* 0x0000000500007220 */ /* 0x000fe20000400000 */
[----:B------:R-:W-:Y:S01]  /*06b0*/  FMUL R5, R5, R6 ;  /* 0x0000000605057220 */ /* 0x000fe20000400000 */
[----:B------:R-:W-:-:S02]  /*06c0*/  FMUL R6, R6, R9 ;  /* 0x0000000906067220 */ /* 0x000fc40000400000 */
[----:B------:R-:W-:Y:S01]  /*06d0*/  FMUL R9, R9, R0 ;  /* 0x0000000009097220 */ /* 0x000fe20000400000 */
[----:B------:R-:W-:Y:S01]  /*06e0*/  FMUL R0, R0, R5 ;  /* 0x0000000500007220 */ /* 0x000fe20000400000 */
[----:B------:R-:W-:Y:S02]  /*06f0*/  FMUL R5, R5, R6 ;  /* 0x0000000605057220 */ /* 0x000fe40000400000 */
[----:B------:R-:W-:Y:S01]  /*0700*/  FMUL R6, R6, R9 ;  /* 0x0000000906067220 */ /* 0x000fe20000400000 */
[----:B------:R-:W-:-:S03]  /*0710*/  FMUL R9, R9, R0 ;  /* 0x0000000009097220 */ /* 0x000fc60000400000 */
        /* <DEDUP_REMOVED lines=44> */
[----:B------:R-:W-:Y:S01]  /*09e0*/  FMUL R7, R9, R6 ;  /* 0x0000000609077220 */ /* 0x000fe20000400000 */
[----:B------:R-:W-:Y:S06]  /*09f0*/  BRA.U UP1, `(.L_x_4) ;  /* 0xfffffff901147547 */ /* 0x000fec000b83ffff */
.L_x_3:
[----:B------:R-:W-:Y:S05]  /*0a00*/  BRA.U UP0, `(.L_x_5) ;  /* 0x0000000100f47547 */ /* 0x000fea000b800000 */
[----:B------:R-:W-:Y:S01]  /*0a10*/  FMUL R4, R5, R4 ;  /* 0x0000000405047220 */ /* 0x000fe20000400000 */
        /* <DEDUP_REMOVED lines=59> */
[----:B------:R-:W-:-:S07]  /*0dd0*/  FMUL R7, R9, R6 ;  /* 0x0000000609077220 */ /* 0x000fce0000400000 */
.L_x_5:
[----:B------:R-:W-:-:S04]  /*0de0*/  FMUL R5, R4, R5 ;  /* 0x0000000504057220 */ /* 0x000fc80000400000 */
[----:B------:R-:W-:-:S04]  /*0df0*/  FMUL R0, R5, R0 ;  /* 0x0000000005007220 */ /* 0x000fc80000400000 */
[----:B------:R-:W-:-:S07]  /*0e00*/  FMUL R5, R0, R7 ;  /* 0x0000000700057220 */ /* 0x000fce0000400000 */
.L_x_2:
[----:B------:R-:W-:Y:S01]  /*0e10*/  STG.E desc[UR12][R2.64], R5 ;  /* 0x0000000502007986 */ /* 0x000fe2000c10190c */
[----:B------:R-:W-:Y:S05]  /*0e20*/  EXIT ;  /* 0x000000000000794d */ /* 0x000fea0003800000 */
.L_x_88:
[----:B------:R-:W0:Y:S01]  /*0e30*/  LDCU UR5, c[0x0][0x38c] ;  /* 0x00007180ff0577ac */ /* 0x000e220008000800 */
[----:B------:R-:W-:Y:S01]  /*0e40*/  HFMA2 R5, -RZ, RZ, 965, -0.0068359375 ;  /* 0x638a9f00ff057431 */ /* 0x000fe200000001ff */
[----:B0-----:R-:W-:-:S09]  /*0e50*/  UISETP.GE.AND UP0, UPT, UR5, 0x1, UPT ;  /* 0x000000010500788c */ /* 0x001fd2000bf06270 */
[----:B------:R-:W-:Y:S05]  /*0e60*/  BRA.U !UP0, `(.L_x_6) ;  /* 0x0000000908a87547 */ /* 0x000fea000b800000 */
[----:B------:R-:W-:Y:S01]  /*0e70*/  UIADD3 UR6, UPT, UPT, UR5, -0x1, URZ ;  /* 0xffffffff05067890 */ /* 0x000fe2000fffe0ff */
[----:B------:R-:W-:Y:S01]  /*0e80*/  MOV R6, 0x20 ;  /* 0x0000002000067802 */ /* 0x000fe20000000f00 */
[----:B------:R-:W-:Y:S01]  /*0e90*/  ULOP3.LUT UR4, UR5, 0x3, URZ, 0xc0, !UPT ;  /* 0x0000000305047892 */ /* 0x000fe2000f8ec0ff */
[----:B------:R-:W-:Y:S01]  /*0ea0*/  MOV R7, 0x9 ;  /* 0x0000000900077802 */ /* 0x000fe20000000f00 */
[----:B------:R-:W-:Y:S01]  /*0eb0*/  UISETP.GE.U32.AND UP0, UPT, UR6, 0x3, UPT ;  /* 0x000000030600788c */ /* 0x000fe2000bf06070 */
[----:B------:R-:W-:-:S08]  /*0ec0*/  MOV R4, 0x7c8 ;  /* 0x000007c800047802 */ /* 0x000fd00000000f00 */
[----:B------:R-:W-:Y:S05]  /*0ed0*/  BRA.U !UP0, `(.L_x_7) ;  /* 0x00000009084c7547 */ /* 0x000fea000b800000 */
[----:B------:R-:W-:Y:S01]  /*0ee0*/  ULOP3.LUT UR5, UR5, 0x7ffffffc, URZ, 0xc0, !UPT ;  /* 0x7ffffffc05057892 */ /* 0x000fe2000f8ec0ff */
[----:B------:R-:W-:Y:S01]  /*0ef0*/  HFMA2 R7, -RZ, RZ, 0, 5.36441802978515625e-07 ;  /* 0x00000009ff077431 */ /* 0x000fe200000001ff */
[----:B------:R-:W-:Y:S02]  /*0f00*/  MOV R0, 0x20 ;  /* 0x0000002000007802 */ /* 0x000fe40000000f00 */
[----:B------:R-:W-:Y:S01]  /*0f10*/  UIADD3 UR5, UPT, UPT, -UR5, URZ, URZ ;  /* 0x000000ff05057290 */ /* 0x000fe2000fffe1ff */
[----:B------:R-:W-:-:S03]  /*0f20*/  MOV R4, 0x7c8 ;  /* 0x000007c800047802 */ /* 0x000fc60000000f00 */
[----:B------:R-:W-:-:S09]  /*0f30*/  UISETP.GE.AND UP0, UPT, UR5, URZ, UPT ;  /* 0x000000ff0500728c */ /* 0x000fd2000bf06270 */
[----:B------:R-:W-:Y:S05]  /*0f40*/  BRA.U UP0, `(.L_x_8) ;  /* 0x0000000500dc7547 */ /* 0x000fea000b800000 */
[----:B------:R-:W-:Y:S02]  /*0f50*/  UIADD3 UR6, UPT, UPT, -UR5, URZ, URZ ;  /* 0x000000ff05067290 */ /* 0x000fe4000fffe1ff */
[----:B------:R-:W-:Y:S02]  /*0f60*/  UPLOP3.LUT UP0, UPT, UPT, UPT, UPT, 0x80, 0x8 ;  /* 0x000000000008789c */ /* 0x000fe40003f0f070 */
[----:B------:R-:W-:-:S09]  /*0f70*/  UISETP.GT.AND UP1, UPT, UR6, 0xc, UPT ;  /* 0x0000000c0600788c */ /* 0x000fd2000bf24270 */
[----:B------:R-:W-:Y:S05]  /*0f80*/  BRA.U !UP1, `(.L_x_9) ;  /* 0x0000000509247547 */ /* 0x000fea000b800000 */
[----:B------:R-:W-:-:S11]  /*0f90*/  UPLOP3.LUT UP0, UPT, UPT, UPT, UPT, 0x40, 0x4 ;  /* 0x000000000004789c */ /* 0x000fd60003f0e870 */
.L_x_10:
[C---:B------:R-:W-:Y:S01]  /*0fa0*/  IMAD R7, R0.reuse, R7, RZ ;  /* 0x0000000700077224 */ /* 0x040fe200078e02ff */
[----:B------:R-:W-:Y:S01]  /*0fb0*/  UIADD3 UR5, UPT, UPT, UR5, 0x10, URZ ;  /* 0x0000001005057890 */ /* 0x000fe2000fffe0ff */
[C---:B------:R-:W-:Y:S02]  /*0fc0*/  IMAD R6, R0.reuse, 0x814d41, RZ ;  /* 0x00814d4100067824 */ /* 0x040fe400078e02ff */
[C---:B------:R-:W-:Y:S01]  /*0fd0*/  IMAD R5, R7.reuse, R0, RZ ;  /* 0x0000000007057224 */ /* 0x040fe200078e02ff */
[----:B------:R-:W-:Y:S01]  /*0fe0*/  UISETP.GE.AND UP1, UPT, UR5, -0xc, UPT ;  /* 0xfffffff40500788c */ /* 0x000fe2000bf26270 */
[----:B------:R-:W-:Y:S02]  /*0ff0*/  IMAD R7, R7, R6, RZ ;  /* 0x0000000607077224 */ /* 0x000fe400078e02ff */
[----:B------:R-:W-:Y:S02]  /*1000*/  IMAD R5, R5, 0xb5f, RZ ;  /* 0x00000b5f05057824 */ /* 0x000fe400078e02ff */
[----:B------:R-:W-:-:S02]  /*1010*/  IMAD R8, R0, -0x41b289e1, RZ ;  /* 0xbe4d761f00087824 */ /* 0x000fc400078e02ff */
[----:B------:R-:W-:Y:S02]  /*1020*/  IMAD R7, R7, R4, RZ ;  /* 0x0000000407077224 */ /* 0x000fe400078e02ff */
[----:B------:R-:W-:Y:S02]  /*1030*/  IMAD R9, R6, R5, RZ ;  /* 0x0000000506097224 */ /* 0x000fe400078e02ff */
[----:B------:R-:W-:Y:S02]  /*1040*/  IMAD R4, R5, R8, RZ ;  /* 0x0000000805047224 */ /* 0x000fe400078e02ff */
[----:B------:R-:W-:Y:S02]  /*1050*/  IMAD R6, R0, -0xd2dd57f, RZ ;  /* 0xf2d22a8100067824 */ /* 0x000fe400078e02ff */
[----:B------:R-:W-:Y:S02]  /*1060*/  IMAD R4, R7, R4, RZ ;  /* 0x0000000407047224 */ /* 0x000fe400078e02ff */
[----:B------:R-:W-:-:S02]  /*1070*/  IMAD R5, R9, R6, RZ ;  /* 0x0000000609057224 */ /* 0x000fc400078e02ff */
[----:B------:R-:W-:Y:S02]  /*1080*/  IMAD R9, R8, R9, RZ ;  /* 0x0000000908097224 */ /* 0x000fe400078e02ff */
[----:B------:R-:W-:Y:S02]  /*1090*/  IMAD R4, R4, R5, RZ ;  /* 0x0000000504047224 */ /* 0x000fe400078e02ff */
[----:B------:R-:W-:Y:S02]  /*10a0*/  IMAD R5, R9, R0, RZ ;  /* 0x0000000009057224 */ /* 0x000fe400078e02ff */
[----:B------:R-:W-:Y:S02]  /*10b0*/  IMAD R9, R6, R9, RZ ;  /* 0x0000000906097224 */ /* 0x000fe400078e02ff */
[----:B------:R-:W-:Y:S02]  /*10c0*/  IMAD R8, R0, 0x492697c1, RZ ;  /* 0x492697c100087824 */ /* 0x000fe400078e02ff */
[----:B------:R-:W-:-:S02]  /*10d0*/  IMAD R4, R4, R5, RZ ;  /* 0x0000000504047224 */ /* 0x000fc400078e02ff */
[----:B------:R-:W-:Y:S02]  /*10e0*/  IMAD R5, R6, R9, RZ ;  /* 0x0000000906057224 */ /* 0x000fe400078e02ff */
[----:B------:R-:W-:Y:S02]  /*10f0*/  IMAD R9, R9, R8, RZ ;  /* 0x0000000809097224 */ /* 0x000fe400078e02ff */
[----:B------:R-:W-:Y:S02]  /*1100*/  IMAD R4, R4, 0x23d150df, RZ ;  /* 0x23d150df04047824 */ /* 0x000fe400078e02ff */
[----:B------:R-:W-:Y:S02]  /*1110*/  IMAD R5, R5, 0xb5f, RZ ;  /* 0x00000b5f05057824 */ /* 0x000fe400078e02ff */
[----:B------:R-:W-:Y:S02]  /*1120*/  IMAD R10, R0, -0x32286461, RZ ;  /* 0xcdd79b9f000a7824 */ /* 0x000fe400078e02ff */
[----:B------:R-:W-:-:S02]  /*1130*/  IMAD R9, R4, R9, RZ ;  /* 0x0000000904097224 */ /* 0x000fc400078e02ff */
[----:B------:R-:W-:Y:S02]  /*1140*/  IMAD R7, R8, R5, RZ ;  /* 0x0000000508077224 */ /* 0x000fe400078e02ff */
[----:B------:R-:W-:Y:S02]  /*1150*/  IMAD R4, R0, -0x594d6aff, RZ ;  /* 0xa6b2950100047824 */ /* 0x000fe400078e02ff */
[----:B------:R-:W-:Y:S02]  /*1160*/  IMAD R8, R5, R10, RZ ;  /* 0x0000000a05087224 */ /* 0x000fe400078e02ff */
[----:B------:R-:W-:Y:S02]  /*1170*/  IMAD R5, R7, R4, RZ ;  /* 0x0000000407057224 */ /* 0x000fe400078e02ff */
[----:B------:R-:W-:Y:S02]  /*1180*/  IMAD R8, R9, R8, RZ ;  /* 0x0000000809087224 */ /* 0x000fe400078e02ff */
[----:B------:R-:W-:-:S02]  /*1190*/  IMAD R7, R10, R7, RZ ;  /* 0x000000070a077224 */ /* 0x000fc400078e02ff */
[----:B------:R-:W-:Y:S02]  /*11a0*/  IMAD R5, R8, R5, RZ ;  /* 0x0000000508057224 */ /* 0x000fe400078e02ff */
[-C--:B------:R-:W-:Y:S02]  /*11b0*/  IMAD R6, R6, R7.reuse, RZ ;  /* 0x0000000706067224 */ /* 0x080fe400078e02ff */
[----:B------:R-:W-:Y:S02]  /*11c0*/  IMAD R7, R4, R7, RZ ;  /* 0x0000000704077224 */ /* 0x000fe400078e02ff */
[----:B------:R-:W-:Y:S02]  /*11d0*/  IMAD R8, R0, 0x1faa2241, RZ ;  /* 0x1faa224100087824 */ /* 0x000fe400078e02ff */
[----:B------:R-:W-:Y:S02]  /*11e0*/  IMAD R5, R5, R6, RZ ;  /* 0x0000000605057224 */ /* 0x000fe400078e02ff */
[----:B------:R-:W-:-:S02]  /*11f0*/  IMAD R6, R4, R7, RZ ;  /* 0x0000000704067224 */ /* 0x000fc400078e02ff */
[----:B------:R-:W-:Y:S02]  /*1200*/  IMAD R10, R7, R8, RZ ;  /* 0x00000008070a7224 */ /* 0x000fe400078e02ff */
[----:B------:R-:W-:Y:S02]  /*1210*/  IMAD R7, R6, 0xb5f, RZ ;  /* 0x00000b5f06077824 */ /* 0x000fe400078e02ff */
[----:B------:R-:W-:Y:S02]  /*1220*/  IMAD R5, R5, 0x23d150df, RZ ;  /* 0x23d150df05057824 */ /* 0x000fe400078e02ff */
[----:B------:R-:W-:Y:S02]  /*1230*/  IMAD R6, R0, 0xf9b811f, RZ ;  /* 0x0f9b811f00067824 */ /* 0x000fe400078e02ff */
[----:B------:R-:W-:Y:S02]  /*1240*/  IMAD R8, R8, R7, RZ ;  /* 0x0000000708087224 */ /* 0x000fe400078e02ff */
[----:B------:R-:W-:-:S02]  /*1250*/  IMAD R10, R5, R10, RZ ;  /* 0x0000000a050a7224 */ /* 0x000fc400078e02ff */
[----:B------:R-:W-:Y:S02]  /*1260*/  IMAD R7, R7, R6, RZ ;  /* 0x0000000607077224 */ /* 0x000fe400078e02ff */
[----:B------:R-:W-:Y:S02]  /*1270*/  IMAD R5, R0, 0x79413f81, RZ ;  /* 0x79413f8100057824 */ /* 0x000fe400078e02ff */
[----:B------:R-:W-:Y:S02]  /*1280*/  IMAD R7, R10, R7, RZ ;  /* 0x000000070a077224 */ /* 0x000fe400078e02ff */
[----:B------:R-:W-:Y:S02]  /*1290*/  IMAD R10, R8, R5, RZ ;  /* 0x00000005080a7224 */ /* 0x000fe400078e02ff */
[----:B------:R-:W-:Y:S02]  /*12a0*/  IMAD R6, R6, R8, RZ ;  /* 0x0000000806067224 */ /* 0x000fe400078e02ff */
[----:B------:R-:W-:-:S02]  /*12b0*/  IMAD R7, R7, R10, RZ ;  /* 0x0000000a07077224 */ /* 0x000fc400078e02ff */
[-C--:B------:R-:W-:Y:S02]  /*12c0*/  IMAD R4, R4, R6.reuse, RZ ;  /* 0x0000000604047224 */ /* 0x080fe400078e02ff */
[----:B------:R-:W-:Y:S02]  /*12d0*/  IMAD R6, R5, R6, RZ ;  /* 0x0000000605067224 */ /* 0x000fe400078e02ff */
[----:B------:R-:W-:Y:S02]  /*12e0*/  IMAD R9, R0, 0x69abecc1, RZ ;  /* 0x69abecc100097824 */ /* 0x000fe400078e02ff */
[----:B------:R-:W-:Y:S02]  /*12f0*/  IMAD R4, R7, R4, RZ ;  /* 0x0000000407047224 */ /* 0x000fe400078e02ff */
[----:B------:R-:W-:Y:S02]  /*1300*/  IMAD R7, R5, R6, RZ ;  /* 0x0000000605077224 */ /* 0x000fe400078e02ff */
[----:B------:R-:W-:-:S02]  /*1310*/  IMAD R11, R6, R9, RZ ;  /* 0x00000009060b7224 */ /* 0x000fc400078e02ff */
[----:B------:R-:W-:Y:S02]  /*1320*/  IMAD R4, R4, 0x23d150df, RZ ;  /* 0x23d150df04047824 */ /* 0x000fe400078e02ff */
[----:B------:R-:W-:Y:S02]  /*1330*/  IMAD R6, R7, 0xb5f, RZ ;  /* 0x00000b5f07067824 */ /* 0x000fe400078e02ff */
[----:B------:R-:W-:Y:S02]  /*1340*/  IMAD R8, R0, -0x6606d961, RZ ;  /* 0x99f9269f00087824 */ /* 0x000fe400078e02ff */
[----:B------:R-:W-:Y:S02]  /*1350*/  IMAD R4, R4, R11, RZ ;  /* 0x0000000b04047224 */ /* 0x000fe400078e02ff */
[----:B------:R-:W-:Y:S02]  /*1360*/  IMAD R7, R6, R8, RZ ;  /* 0x0000000806077224 */ /* 0x000fe400078e02ff */
[----:B------:R-:W-:-:S02]  /*1370*/  IMAD R9, R9, R6, RZ ;  /* 0x0000000609097224 */ /* 0x000fc400078e02ff */
[----:B------:R-:W-:Y:S02]  /*1380*/  IMAD R0, R0, -0x27e1d5ff, RZ ;  /* 0xd81e2a0100007824 */ /* 0x000fe400078e02ff */
[----:B------:R-:W-:Y:S02]  /*1390*/  IMAD R4, R4, R7, RZ ;  /* 0x0000000704047224 */ /* 0x000fe400078e02ff */
[----:B------:R-:W-:Y:S02]  /*13a0*/  IMAD R11, R9, R0, RZ ;  /* 0x00000000090b7224 */ /* 0x000fe400078e02ff */
[----:B------:R-:W-:Y:S02]  /*13b0*/  IMAD R7, R8, R9, RZ ;  /* 0x0000000908077224 */ /* 0x000fe400078e02ff */
[----:B------:R-:W-:Y:S02]  /*13c0*/  IMAD R4, R4, R11, RZ ;  /* 0x0000000b04047224 */ /* 0x000fe400078e02ff */
[----:B------:R-:W-:-:S04]  /*13d0*/  IMAD R5, R5, R7, RZ ;  /* 0x0000000705057224 */ /* 0x000fc800078e02ff */
[----:B------:R-:W-:-:S04]  /*13e0*/  IMAD R4, R4, R5, RZ ;  /* 0x0000000504047224 */ /* 0x000fc800078e02ff */
[----:B------:R-:W-:Y:S01]  /*13f0*/  IMAD R4, R4, 0x23d150df, RZ ;  /* 0x23d150df04047824 */ /* 0x000fe200078e02ff */
[----:B------:R-:W-:Y:S06]  /*1400*/  BRA.U !UP1, `(.L_x_10) ;  /* 0xfffffff909e47547 */ /* 0x000fec000b83ffff */
[----:B------:R-:W-:-:S07]  /*1410*/  MOV R6, R0 ;  /* 0x0000000000067202 */ /* 0x000fce0000000f00 */
.L_x_9:
[----:B------:R-:W-:-:S04]  /*1420*/  UIADD3 UR6, UPT, UPT, -UR5, URZ, URZ ;  /* 0x000000ff05067290 */ /* 0x000fc8000fffe1ff */
[----:B------:R-:W-:-:S09]  /*1430*/  UISETP.GT.AND UP1, UPT, UR6, 0x4, UPT ;  /* 0x000000040600788c */ /* 0x000fd2000bf24270 */
[----:B------:R-:W-:Y:S05]  /*1440*/  BRA.U !UP1, `(.L_x_11) ;  /* 0x0000000109947547 */ /* 0x000fea000b800000 */
[----:B------:R-:W-:Y:S01]  /*1450*/  IMAD R7, R7, R0, RZ ;  /* 0x0000000007077224 */ /* 0x000fe200078e02ff */
[----:B------:R-:W-:Y:S01]  /*1460*/  UPLOP3.LUT UP0, UPT, UPT, UPT, UPT, 0x40, 0x4 ;  /* 0x000000000004789c */ /* 0x000fe20003f0e870 */
[C---:B------:R-:W-:Y:S01]  /*1470*/  IMAD R6, R0.reuse, 0x814d41, RZ ;  /* 0x00814d4100067824 */ /* 0x040fe200078e02ff */
[----:B------:R-:W-:Y:S01]  /*1480*/  UIADD3 UR5, UPT, UPT, UR5, 0x8, URZ ;  /* 0x0000000805057890 */ /* 0x000fe2000fffe0ff */
[C---:B------:R-:W-:Y:S02]  /*1490*/  IMAD R5, R0.reuse, R7, RZ ;  /* 0x0000000700057224 */ /* 0x040fe400078e02ff */
        /* <DEDUP_REMOVED lines=11> */
[-C--:B------:R-:W-:Y:S02]  /*1550*/  IMAD R5, R0, R9.reuse, RZ ;  /* 0x0000000900057224 */ /* 0x080fe400078e02ff */
[----:B------:R-:W-:Y:S02]  /*1560*/  IMAD R9, R6, R9, RZ ;  /* 0x0000000906097224 */ /* 0x000fe400078e02ff */
[----:B------:R-:W-:Y:S02]  /*1570*/  IMAD R4, R4, R5, RZ ;  /* 0x0000000504047224 */ /* 0x000fe400078e02ff */
[----:B------:R-:W-:-:S02]  /*1580*/  IMAD R5, R6, R9, RZ ;  /* 0x0000000906057224 */ /* 0x000fc400078e02ff */
[----:B------:R-:W-:Y:S02]  /*1590*/  IMAD R10, R0, 0x492697c1, RZ ;  /* 0x492697c1000a7824 */ /* 0x000fe400078e02ff */
[----:B------:R-:W-:Y:S02]  /*15a0*/  IMAD R5, R5, 0xb5f, RZ ;  /* 0x00000b5f05057824 */ /* 0x000fe400078e02ff */
[----:B------:R-:W-:Y:S02]  /*15b0*/  IMAD R9, R9, R10, RZ ;  /* 0x0000000a09097224 */ /* 0x000fe400078e02ff */
[----:B------:R-:W-:Y:S02]  /*15c0*/  IMAD R4, R4, 0x23d150df, RZ ;  /* 0x23d150df04047824 */ /* 0x000fe400078e02ff */
[----:B------:R-:W-:Y:S02]  /*15d0*/  IMAD R8, R0, -0x32286461, RZ ;  /* 0xcdd79b9f00087824 */ /* 0x000fe400078e02ff */
[----:B------:R-:W-:-:S02]  /*15e0*/  IMAD R7, R10, R5, RZ ;  /* 0x000000050a077224 */ /* 0x000fc400078e02ff */
[----:B------:R-:W-:Y:S02]  /*15f0*/  IMAD R4, R4, R9, RZ ;  /* 0x0000000904047224 */ /* 0x000fe400078e02ff */
[----:B------:R-:W-:Y:S02]  /*1600*/  IMAD R5, R5, R8, RZ ;  /* 0x0000000805057224 */ /* 0x000fe400078e02ff */
[----:B------:R-:W-:Y:S02]  /*1610*/  IMAD R0, R0, -0x594d6aff, RZ ;  /* 0xa6b2950100007824 */ /* 0x000fe400078e02ff */
[----:B------:R-:W-:Y:S02]  /*1620*/  IMAD R4, R4, R5, RZ ;  /* 0x0000000504047224 */ /* 0x000fe400078e02ff */
[----:B------:R-:W-:Y:S02]  /*1630*/  IMAD R5, R7, R0, RZ ;  /* 0x0000000007057224 */ /* 0x000fe400078e02ff */
[----:B------:R-:W-:-:S02]  /*1640*/  IMAD R7, R8, R7, RZ ;  /* 0x0000000708077224 */ /* 0x000fc400078e02ff */
[----:B------:R-:W-:Y:S02]  /*1650*/  IMAD R4, R4, R5, RZ ;  /* 0x0000000504047224 */ /* 0x000fe400078e02ff */
[----:B------:R-:W-:Y:S01]  /*1660*/  IMAD R5, R6, R7, RZ ;  /* 0x0000000706057224 */ /* 0x000fe200078e02ff */
[----:B------:R-:W-:-:S03]  /*1670*/  MOV R6, R0 ;  /* 0x0000000000067202 */ /* 0x000fc60000000f00 */
[----:B------:R-:W-:-:S04]  /*1680*/  IMAD R4, R4, R5, RZ ;  /* 0x0000000504047224 */ /* 0x000fc800078e02ff */
[----:B------:R-:W-:-:S07]  /*1690*/  IMAD R4, R4, 0x23d150df, RZ ;  /* 0x23d150df04047824 */ /* 0x000fce00078e02ff */
.L_x_11:
[----:B------:R-:W-:-:S09]  /*16a0*/  UISETP.NE.OR UP0, UPT, UR5, URZ, UP0 ;  /* 0x000000ff0500728c */ /* 0x000fd20008705670 */
[----:B------:R-:W-:Y:S05]  /*16b0*/  BRA.U !UP0, `(.L_x_7) ;  /* 0x0000000108547547 */ /* 0x000fea000b800000 */
.L_x_8:
[C---:B------:R-:W-:Y:S01]  /*16c0*/  IMAD R7, R0.reuse, R7, RZ ;  /* 0x0000000700077224 */ /* 0x040fe200078e02ff */
[----:B------:R-:W-:Y:S01]  /*16d0*/  UIADD3 UR5, UPT, UPT, UR5, 0x4, URZ ;  /* 0x0000000405057890 */ /* 0x000fe2000fffe0ff */
[C---:B------:R-:W-:Y:S02]  /*16e0*/  IMAD R6, R0.reuse, 0x814d41, RZ ;  /* 0x00814d4100067824 */ /* 0x040fe400078e02ff */
[C---:B------:R-:W-:Y:S01]  /*16f0*/  IMAD R5, R7.reuse, R0, RZ ;  /* 0x0000000007057224 */ /* 0x040fe200078e02ff */
[----:B------:R-:W-:Y:S01]  /*1700*/  UISETP.NE.AND UP0, UPT, UR5, URZ, UPT ;  /* 0x000000ff0500728c */ /* 0x000fe2000bf05270 */
        /* <DEDUP_REMOVED lines=11> */
[----:B------:R-:W-:Y:S01]  /*17c0*/  IMAD R5, R7, R0, RZ ;  /* 0x0000000007057224 */ /* 0x000fe200078e02ff */
[----:B------:R-:W-:-:S03]  /*17d0*/  MOV R0, R6 ;  /* 0x0000000600007202 */ /* 0x000fc60000000f00 */
[----:B------:R-:W-:-:S04]  /*17e0*/  IMAD R4, R4, R5, RZ ;  /* 0x0000000504047224 */ /* 0x000fc800078e02ff */
[----:B------:R-:W-:Y:S01]  /*17f0*/  IMAD R4, R4, 0x23d150df, RZ ;  /* 0x23d150df04047824 */ /* 0x000fe200078e02ff */
[----:B------:R-:W-:Y:S06]  /*1800*/  BRA.U UP0, `(.L_x_8) ;  /* 0xfffffffd00ac7547 */ /* 0x000fec000b83ffff */
.L_x_7:
[----:B------:R-:W-:-:S09]  /*1810*/  UISETP.NE.AND UP0, UPT, UR4, URZ, UPT ;  /* 0x000000ff0400728c */ /* 0x000fd2000bf05270 */
[----:B------:R-:W-:Y:S05]  /*1820*/  BRA.U !UP0, `(.L_x_12) ;  /* 0x00000001082c7547 */ /* 0x000fea000b800000 */
[----:B------:R-:W-:-:S12]  /*1830*/  UIADD3 UR4, UPT, UPT, -UR4, URZ, URZ ;  /* 0x000000ff04047290 */ /* 0x000fd8000fffe1ff */
.L_x_13:
[----:B------:R-:W-:Y:S01]  /*1840*/  UIADD3 UR4, UPT, UPT, UR4, 0x1, URZ ;  /* 0x0000000104047890 */ /* 0x000fe2000fffe0ff */
[-C--:B------:R-:W-:Y:S01]  /*1850*/  IMAD R7, R7, R6.reuse, RZ ;  /* 0x0000000607077224 */ /* 0x080fe200078e02ff */
[-C--:B------:R-:W-:Y:S01]  /*1860*/  MOV R8, R6.reuse ;  /* 0x0000000600087202 */ /* 0x080fe20000000f00 */
[----:B------:R-:W-:Y:S01]  /*1870*/  IMAD R0, R6, 0xb5f, RZ ;  /* 0x00000b5f06007824 */ /* 0x000fe200078e02ff */
[----:B------:R-:W-:Y:S01]  /*1880*/  UISETP.NE.AND UP0, UPT, UR4, URZ, UPT ;  /* 0x000000ff0400728c */ /* 0x000fe2000bf05270 */
[----:B------:R-:W-:-:S03]  /*1890*/  IMAD R5, R7, R6, RZ ;  /* 0x0000000607057224 */ /* 0x000fc600078e02ff */
[----:B------:R-:W-:Y:S01]  /*18a0*/  MOV R6, R0 ;  /* 0x0000000000067202 */ /* 0x000fe20000000f00 */
[----:B------:R-:W-:-:S04]  /*18b0*/  IMAD R4, R5, R4, RZ ;  /* 0x0000000405047224 */ /* 0x000fc800078e02ff */
[----:B------:R-:W-:Y:S01]  /*18c0*/  IMAD R4, R4, 0x814d41, RZ ;  /* 0x00814d4104047824 */ /* 0x000fe200078e02ff */
[----:B------:R-:W-:Y:S06]  /*18d0*/  BRA.U UP0, `(.L_x_13) ;  /* 0xfffffffd00d87547 */ /* 0x000fec000b83ffff */
.L_x_12:
[----:B------:R-:W-:-:S04]  /*18e0*/  IMAD R7, R8, R7, RZ ;  /* 0x0000000708077224 */ /* 0x000fc800078e02ff */
[----:B------:R-:W-:-:S04]  /*18f0*/  IMAD R7, R7, R4, RZ ;  /* 0x0000000407077224 */ /* 0x000fc800078e02ff */
[----:B------:R-:W-:-:S07]  /*1900*/  IMAD R5, R7, 0x814d41, RZ ;  /* 0x00814d4107057824 */ /* 0x000fce00078e02ff */
.L_x_6:
[----:B------:R-:W-:Y:S01]  /*1910*/  STG.E desc[UR12][R2.64], R5 ;  /* 0x0000000502007986 */ /* 0x000fe2000c10190c */
[----:B------:R-:W-:Y:S05]  /*1920*/  EXIT ;  /* 0x000000000000794d */ /* 0x000fea0003800000 */
.L_x_1:
[----:B------:R-:W-:-:S04]  /*1930*/  MOV R5, 0xfffffffd ;  /* 0xfffffffd00057802 */ /* 0x000fc80000000f00 */
[----:B------:R-:W-:-:S04]  /*1940*/  VIADDMNMX.U32 R4, R4, R5, 0x2, PT ;  /* 0x0000000204047446 */ /* 0x000fc80003800005 */
[----:B------:R-:W-:-:S04]  /*1950*/  SHF.L.U32 R6, R4, 0x2, RZ ;  /* 0x0000000204067819 */ /* 0x000fc800000006ff */
[----:B------:R-:W0:Y:S02]  /*1960*/  LDC R4, c[0x2][R6+0xc] ;  /* 0x0080030006047b82 */ /* 0x000e240000000800 */
[----:B0-----:R-:W-:-:S04]  /*1970*/  SHF.R.S32.HI R5, RZ, 0x1f, R4 ;  /* 0x0000001fff057819 */ /* 0x001fc80000011404 */
.L_x_91:
[----:B------:R-:W-:Y:S05]  /*1980*/  BRX R4 -0x1990                                                  (*"BRANCH_TARGETS .L_x_92,.L_x_93,.L_x_90"*) ;  /* 0xffffffe4049c7949 */ /* 0x000fea000383ffff */
.L_x_93:
[----:B------:R-:W-:Y:S01]  /*1990*/  ISETP.GE.U32.AND P0, PT, R0, 0x20, PT ;  /* 0x000000200000780c */ /* 0x000fe20003f06070 */
[----:B------:R-:W-:-:S12]  /*19a0*/  BSSY.RECONVERGENT B0, `(.L_x_14) ;  /* 0x00001aa000007945 */ /* 0x000fd80003800200 */
[----:B------:R-:W-:Y:S05]  /*19b0*/  @!P0 BRA `(.L_x_15) ;  /* 0x0000000c00608947 */ /* 0x000fea0003800000 */
[----:B------:R-:W0:Y:S01]  /*19c0*/  LDCU UR4, c[0x0][0x390] ;  /* 0x00007200ff0477ac */ /* 0x000e220008000800 */
[----:B------:R-:W-:Y:S01]  /*19d0*/  HFMA2 R4, -RZ, RZ, -0.01947021484375, 175.75 ;  /* 0xa4fc597eff047431 */ /* 0x000fe200000001ff */
[----:B------:R-:W-:Y:S01]  /*19e0*/  MOV R5, 0x413c773e ;  /* 0x413c773e00057802 */ /* 0x000fe20000000f00 */
        /* <DEDUP_REMOVED lines=9> */
[----:B------:R-:W-:Y:S02]  /*1a80*/  MOV R6, 0x5c093966 ;  /* 0x5c09396600067802 */ /* 0x000fe40000000f00 */
[----:B------:R-:W-:-:S02]  /*1a90*/  MOV R7, 0x4023fc10 ;  /* 0x4023fc1000077802 */ /* 0x000fc40000000f00 */
[----:B------:R-:W-:Y:S02]  /*1aa0*/  MOV R4, 0x28f571bb ;  /* 0x28f571bb00047802 */ /* 0x000fe40000000f00 */
[----:B------:R-:W-:Y:S01]  /*1ab0*/  MOV R5, 0x3fffdfb1 ;  /* 0x3fffdfb100057802 */ /* 0x000fe20000000f00 */
[----:B------:R-:W-:Y:S06]  /*1ac0*/  BRA.U !UP1, `(.L_x_17) ;  /* 0x0000000909147547 */ /* 0x000fec000b800000 */
[----:B------:R-:W-:Y:S01]  /*1ad0*/  HFMA2 R10, -RZ, RZ, -0.262451171875, 0.00023925304412841796875 ;  /* 0xb4330bd7ff0a7431 */ /* 0x000fe200000001ff */
[----:B------:R-:W-:Y:S01]  /*1ae0*/  ULOP3.LUT UR4, UR4, 0x7ffffffe, URZ, 0xc0, !UPT ;  /* 0x7ffffffe04047892 */ /* 0x000fe2000f8ec0ff */
[----:B------:R-:W-:Y:S01]  /*1af0*/  HFMA2 R9, -RZ, RZ, 2.125, 0.0022411346435546875 ;  /* 0x40401897ff097431 */ /* 0x000fe200000001ff */
[----:B------:R-:W-:Y:S01]  /*1b00*/  MOV R11, 0x40a6be6c ;  /* 0x40a6be6c000b7802 */ /* 0x000fe20000000f00 */
[----:B------:R-:W-:Y:S01]  /*1b10*/  HFMA2 R4, -RZ, RZ, 0.038726806640625, 11736 ;  /* 0x28f571bbff047431 */ /* 0x000fe200000001ff */
[----:B------:R-:W-:Y:S01]  /*1b20*/  MOV R8, 0x7d9180ab ;  /* 0x7d9180ab00087802 */ /* 0x000fe20000000f00 */
[----:B------:R-:W-:Y:S01]  /*1b30*/  UIADD3 UR4, UPT, UPT, -UR4, URZ, URZ ;  /* 0x000000ff04047290 */ /* 0x000fe2000fffe1ff */
[----:B------:R-:W-:Y:S02]  /*1b40*/  MOV R6, 0x5c093966 ;  /* 0x5c09396600067802 */ /* 0x000fe40000000f00 */
[----:B------:R-:W-:Y:S02]  /*1b50*/  MOV R7, 0x4023fc10 ;  /* 0x4023fc1000077802 */ /* 0x000fe40000000f00 */
[----:B------:R-:W-:-:S07]  /*1b60*/  MOV R5, 0x3fffdfb1 ;  /* 0x3fffdfb100057802 */ /* 0x000fce0000000f00 */
.L_x_18:
[----:B------:R-:W-:Y:S01]  /*1b70*/  DMUL R6, R6, R8 ;  /* 0x0000000806067228 */ /* 0x000fe20000000000 */
[----:B------:R-:W-:Y:S01]  /*1b80*/  UIADD3 UR4, UPT, UPT, UR4, 0x2, URZ ;  /* 0x0000000204047890 */ /* 0x000fe2000fffe0ff */
[-C--:B------:R-:W-:Y:S02]  /*1b90*/  DMUL R8, R8, R10.reuse ;  /* 0x0000000a08087228 */ /* 0x080fe40000000000 */
[----:B------:R-:W-:Y:S01]  /*1ba0*/  DMUL R10, R4, R10 ;  /* 0x0000000a040a7228 */ /* 0x000fe20000000000 */
[----:B------:R-:W-:-:S03]  /*1bb0*/  UISETP.NE.AND UP1, UPT, UR4, URZ, UPT ;  /* 0x000000ff0400728c */ /* 0x000fc6000bf25270 */
[C---:B------:R-:W-:Y:S02]  /*1bc0*/  DMUL R4, R6.reuse, R4 ;  /* 0x0000000406047228 */ /* 0x040fe40000000000 */
[----:B------:R-:W-:Y:S02]  /*1bd0*/  DMUL R6, R6, R8 ;  /* 0x0000000806067228 */ /* 0x000fe40000000000 */
[----:B------:R-:W-:-:S04]  /*1be0*/  DMUL R8, R8, R10 ;  /* 0x0000000a08087228 */ /* 0x000fc80000000000 */
[----:B------:R-:W-:Y:S02]  /*1bf0*/  DMUL R10, R10, R4 ;  /* 0x000000040a0a7228 */ /* 0x000fe40000000000 */
        /* <DEDUP_REMOVED lines=8> */
[----:B------:R-:W-:-:S04]  /*1c80*/  DMUL R4, R4, R6 ;  /* 0x0000000604047228 */ /* 0x000fc80000000000 */
[----:B------:R-:W-:-:S08]  /*1c90*/  DMUL R12, R8, R10 ;  /* 0x0000000a080c7228 */ /* 0x000fd00000000000 */
        /* <DEDUP_REMOVED lines=43> */
[----:B------:R-:W-:Y:S02]  /*1f50*/  DMUL R12, R4, R12 ;  /* 0x0000000c040c7228 */ /* 0x000fe40000000000 */
[----:B------:R-:W-:-:S06]  /*1f60*/  DMUL R4, R8, R6 ;  /* 0x0000000608047228 */ /* 0x000fcc0000000000 */
[-C--:B------:R-:W-:Y:S02]  /*1f70*/  DMUL R14, R14, R12.reuse ;  /* 0x0000000c0e0e7228 */ /* 0x080fe40000000000 */
[----:B------:R-:W-:-:S06]  /*1f80*/  DMUL R8, R8, R12 ;  /* 0x0000000c08087228 */ /* 0x000fcc0000000000 */
        /* <DEDUP_REMOVED lines=10> */
[----:B------:R-:W-:-:S06]  /*2030*/  DMUL R4, R8, R10 ;  /* 0x0000000a08047228 */ /* 0x000fcc0000000000 */
        /* <DEDUP_REMOVED lines=44> */
[----:B------:R-:W-:Y:S01]  /*2300*/  DMUL R4, R4, R12 ;  /* 0x0000000c04047228 */ /* 0x000fe20000000000 */
[----:B------:R-:W-:Y:S10]  /*2310*/  BRA.U UP1, `(.L_x_18) ;  /* 0xfffffff901147547 */ /* 0x000ff4000b83ffff */
.L_x_17:
[----:B------:R-:W-:Y:S05]  /*2320*/  BRA.U UP0, `(.L_x_19) ;  /* 0x0000000100f47547 */ /* 0x000fea000b800000 */
[----:B------:R-:W-:Y:S02]  /*2330*/  DMUL R6, R8, R6 ;  /* 0x0000000608067228 */ /* 0x000fe40000000000 */
[C---:B------:R-:W-:Y:S02]  /*2340*/  DMUL R8, R10.reuse, R8 ;  /* 0x000000080a087228 */ /* 0x040fe40000000000 */
        /* <DEDUP_REMOVED lines=58> */
[----:B------:R-:W-:-:S11]  /*26f0*/  DMUL R4, R4, R12 ;  /* 0x0000000c04047228 */ /* 0x000fd60000000000 */
.L_x_19:
[----:B------:R-:W-:-:S08]  /*2700*/  DMUL R6, R6, R8 ;  /* 0x0000000806067228 */ /* 0x000fd00000000000 */
[----:B------:R-:W-:-:S08]  /*2710*/  DMUL R10, R6, R10 ;  /* 0x0000000a060a7228 */ /* 0x000fd00000000000 */
[----:B------:R-:W-:Y:S01]  /*2720*/  DMUL R4, R10, R4 ;  /* 0x000000040a047228 */ /* 0x000fe20000000000 */
[----:B------:R-:W-:Y:S10]  /*2730*/  BRA `(.L_x_16) ;  /* 0x0000000c00407947 */ /* 0x000ff40003800000 */
.L_x_15:
[----:B------:R-:W0:Y:S01]  /*2740*/  LDCU UR4, c[0x0][0x38c] ;  /* 0x00007180ff0477ac */ /* 0x000e220008000800 */
[----:B------:R-:W-:Y:S01]  /*2750*/  HFMA2 R5, -RZ, RZ, 2.6171875, 20480 ;  /* 0x413c7500ff057431 */ /* 0x000fe200000001ff */
        /* <DEDUP_REMOVED lines=17> */
.L_x_21:
        /* <DEDUP_REMOVED lines=123> */
.L_x_20:
        /* <DEDUP_REMOVED lines=62> */
.L_x_22:
[----:B------:R-:W-:-:S04]  /*3400*/  FMUL R5, R4, R5 ;  /* 0x0000000504057220 */ /* 0x000fc80000400000 */
[----:B------:R-:W-:-:S04]  /*3410*/  FMUL R0, R5, R0 ;  /* 0x0000000005007220 */ /* 0x000fc80000400000 */
[----:B------:R-:W-:-:S04]  /*3420*/  FMUL R0, R0, R7 ;  /* 0x0000000700007220 */ /* 0x000fc80000400000 */
[----:B------:R0:W1:Y:S03]  /*3430*/  F2F.F64.F32 R4, R0 ;  /* 0x0000000000047310 */ /* 0x0000660000201800 */
.L_x_16:
[----:B------:R-:W-:Y:S05]  /*3440*/  BSYNC.RECONVERGENT B0 ;  /* 0x0000000000007941 */ /* 0x000fea0003800200 */
.L_x_14:
[----:B-1----:R-:W-:Y:S01]  /*3450*/  STG.E.64 desc[UR12][R2.64], R4 ;  /* 0x0000000402007986 */ /* 0x002fe2000c101b0c */
[----:B------:R-:W-:Y:S05]  /*3460*/  EXIT ;  /* 0x000000000000794d */ /* 0x000fea0003800000 */
.L_x_92:
        /* <DEDUP_REMOVED lines=27> */
.L_x_25:
        /* <DEDUP_REMOVED lines=123> */
.L_x_24:
        /* <DEDUP_REMOVED lines=62> */
.L_x_26:
[----:B------:R-:W-:-:S08]  /*41b0*/  DMUL R6, R6, R8 ;  /* 0x0000000806067228 */ /* 0x000fd00000000000 */
[----:B------:R-:W-:-:S08]  /*41c0*/  DMUL R10, R6, R10 ;  /* 0x0000000a060a7228 */ /* 0x000fd00000000000 */
[----:B------:R-:W-:-:S11]  /*41d0*/  DMUL R4, R10, R4 ;  /* 0x000000040a047228 */ /* 0x000fd60000000000 */
.L_x_23:
[----:B------:R-:W-:Y:S01]  /*41e0*/  STG.E.64 desc[UR12][R2.64], R4 ;  /* 0x0000000402007986 */ /* 0x000fe2000c101b0c */
[----:B------:R-:W-:Y:S05]  /*41f0*/  EXIT ;  /* 0x000000000000794d */ /* 0x000fea0003800000 */
.L_x_0:
[----:B------:R-:W-:-:S13]  /*4200*/  ISETP.GT.AND P0, PT, R4, 0x6, PT ;  /* 0x000000060400780c */ /* 0x000fda0003f04270 */
[----:B------:R-:W-:Y:S05]  /*4210*/  @P0 BRA `(.L_x_27) ;  /* 0x00000030008c0947 */ /* 0x000fea0003800000 */
[----:B------:R-:W-:-:S04]  /*4220*/  IADD3 R4, PT, PT, R4, -0x5, RZ ;  /* 0xfffffffb04047810 */ /* 0x000fc80007ffe0ff */
[----:B------:R-:W-:-:S04]  /*4230*/  VIMNMX.U32 R4, PT, PT, R4, 0x2, PT ;  /* 0x0000000204047848 */ /* 0x000fc80003fe0000 */
[----:B------:R-:W-:-:S04]  /*4240*/  SHF.L.U32 R6, R4, 0x2, RZ ;  /* 0x0000000204067819 */ /* 0x000fc800000006ff */
[----:B------:R-:W0:Y:S02]  /*4250*/  LDC R4, c[0x2][R6+0x18] ;  /* 0x0080060006047b82 */ /* 0x000e240000000800 */
[----:B0-----:R-:W-:-:S04]  /*4260*/  SHF.R.S32.HI R5, RZ, 0x1f, R4 ;  /* 0x0000001fff057819 */ /* 0x001fc80000011404 */
.L_x_95:
[----:B------:R-:W-:Y:S05]  /*4270*/  BRX R4 -0x4280                                                  (*"BRANCH_TARGETS .L_x_96,.L_x_97,.L_x_90"*) ;  /* 0xffffffbc04607949 */ /* 0x000fea000383ffff */
.L_x_97:
        /* <DEDUP_REMOVED lines=30> */
.L_x_32:
        /* <DEDUP_REMOVED lines=123> */
.L_x_31:
        /* <DEDUP_REMOVED lines=62> */
.L_x_33:
[----:B------:R-:W-:-:S08]  /*4ff0*/  DMUL R6, R6, R8 ;  /* 0x0000000806067228 */ /* 0x000fd00000000000 */
[----:B------:R-:W-:-:S08]  /*5000*/  DMUL R10, R6, R10 ;  /* 0x0000000a060a7228 */ /* 0x000fd00000000000 */
[----:B------:R-:W-:Y:S01]  /*5010*/  DMUL R4, R10, R4 ;  /* 0x000000040a047228 */ /* 0x000fe20000000000 */
[----:B------:R-:W-:Y:S10]  /*5020*/  BRA `(.L_x_30) ;  /* 0x0000000800d07947 */ /* 0x000ff40003800000 */
.L_x_29:
[----:B------:R-:W0:Y:S01]  /*5030*/  LDCU UR4, c[0x0][0x38c] ;  /* 0x00007180ff0477ac */ /* 0x000e220008000800 */
[----:B------:R-:W-:Y:S01]  /*5040*/  HFMA2 R5, -RZ, RZ, 2.921875, -851.5 ;  /* 0x41d8e2a7ff057431 */ /* 0x000fe200000001ff */
[----:B------:R-:W-:Y:S01]  /*5050*/  MOV R4, 0xc0000000 ;  /* 0xc000000000047802 */ /* 0x000fe20000000f00 */
[----:B0-----:R-:W-:-:S09]  /*5060*/  UISETP.GE.AND UP0, UPT, UR4, 0x1, UPT ;  /* 0x000000010400788c */ /* 0x001fd2000bf06270 */
[----:B------:R-:W-:Y:S05]  /*5070*/  BRA.U !UP0, `(.L_x_30) ;  /* 0x0000000908bc7547 */ /* 0x000fea000b800000 */
[----:B------:R-:W-:Y:S02]  /*5080*/  UIADD3 UR6, UPT, UPT, UR4, -0x1, URZ ;  /* 0xffffffff04067890 */ /* 0x000fe4000fffe0ff */
[----:B------:R-:W-:Y:S02]  /*5090*/  ULOP3.LUT UR5, UR4, 0x3, URZ, 0xc0, !UPT ;  /* 0x0000000304057892 */ /* 0x000fe4000f8ec0ff */
[----:B------:R-:W-:Y:S01]  /*50a0*/  UISETP.GE.U32.AND UP0, UPT, UR6, 0x3, UPT ;  /* 0x000000030600788c */ /* 0x000fe2000bf06070 */
[----:B------:R-:W-:Y:S01]  /*50b0*/  UMOV UR7, 0x20 ;  /* 0x0000002000077882 */ /* 0x000fe20000000000 */
[----:B------:R-:W-:Y:S01]  /*50c0*/  UMOV UR8, 0x9 ;  /* 0x0000000900087882 */ /* 0x000fe20000000000 */
[----:B------:R-:W-:-:S06]  /*50d0*/  UMOV UR9, 0x7c8 ;  /* 0x000007c800097882 */ /* 0x000fcc0000000000 */
[----:B------:R-:W-:Y:S05]  /*50e0*/  BRA.U !UP0, `(.L_x_34) ;  /* 0x00000009085c7547 */ /* 0x000fea000b800000 */
[----:B------:R-:W-:Y:S01]  /*50f0*/  ULOP3.LUT UR4, UR4, 0x7ffffffc, URZ, 0xc0, !UPT ;  /* 0x7ffffffc04047892 */ /* 0x000fe2000f8ec0ff */
[----:B------:R-:W-:Y:S01]  /*5100*/  UMOV UR6, 0x20 ;  /* 0x0000002000067882 */ /* 0x000fe20000000000 */
[----:B------:R-:W-:Y:S02]  /*5110*/  UMOV UR8, 0x9 ;  /* 0x0000000900087882 */ /* 0x000fe40000000000 */
[----:B------:R-:W-:Y:S01]  /*5120*/  UIADD3 UR4, UPT, UPT, -UR4, URZ, URZ ;  /* 0x000000ff04047290 */ /* 0x000fe2000fffe1ff */
[----:B------:R-:W-:-:S03]  /*5130*/  UMOV UR9, 0x7c8 ;  /* 0x000007c800097882 */ /* 0x000fc60000000000 */
[----:B------:R-:W-:-:S09]  /*5140*/  UISETP.GE.AND UP0, UPT, UR4, URZ, UPT ;  /* 0x000000ff0400728c */ /* 0x000fd2000bf06270 */
[----:B------:R-:W-:Y:S05]  /*5150*/  BRA.U UP0, `(.L_x_35) ;  /* 0x0000000500e47547 */ /* 0x000fea000b800000 */
[----:B------:R-:W-:Y:S02]  /*5160*/  UIADD3 UR10, UPT, UPT, -UR4, URZ, URZ ;  /* 0x000000ff040a7290 */ /* 0x000fe4000fffe1ff */
[----:B------:R-:W-:Y:S02]  /*5170*/  UPLOP3.LUT UP0, UPT, UPT, UPT, UPT, 0x80, 0x8 ;  /* 0x000000000008789c */ /* 0x000fe40003f0f070 */
[----:B------:R-:W-:-:S09]  /*5180*/  UISETP.GT.AND UP1, UPT, UR10, 0xc, UPT ;  /* 0x0000000c0a00788c */ /* 0x000fd2000bf24270 */
[----:B------:R-:W-:Y:S05]  /*5190*/  BRA.U !UP1, `(.L_x_36) ;  /* 0x00000005092c7547 */ /* 0x000fea000b800000 */
[----:B------:R-:W-:-:S11]  /*51a0*/  UPLOP3.LUT UP0, UPT, UPT, UPT, UPT, 0x40, 0x4 ;  /* 0x000000000004789c */ /* 0x000fd60003f0e870 */
.L_x_37:
[----:B------:R-:W-:Y:S02]  /*51b0*/  UIMAD UR8, UR6, UR8, URZ ;  /* 0x00000008060872a4 */ /* 0x000fe4000f8e02ff */
[----:B------:R-:W-:Y:S02]  /*51c0*/  UIMAD UR10, UR6, 0x814d41, URZ ;  /* 0x00814d41060a78a4 */ /* 0x000fe4000f8e02ff */
[----:B------:R-:W-:Y:S02]  /*51d0*/  UIMAD UR7, UR8, UR6, URZ ;  /* 0x00000006080772a4 */ /* 0x000fe4000f8e02ff */
[----:B------:R-:W-:Y:S02]  /*51e0*/  UIMAD UR8, UR8, UR10, URZ ;  /* 0x0000000a080872a4 */ /* 0x000fe4000f8e02ff */
[----:B------:R-:W-:Y:S02]  /*51f0*/  UIMAD UR11, UR6, -0x41b289e1, URZ ;  /* 0xbe4d761f060b78a4 */ /* 0x000fe4000f8e02ff */
[----:B------:R-:W-:-:S02]  /*5200*/  UIMAD UR7, UR7, 0xb5f, URZ ;  /* 0x00000b5f070778a4 */ /* 0x000fc4000f8e02ff */
[----:B------:R-:W-:Y:S02]  /*5210*/  UIMAD UR8, UR8, UR9, URZ ;  /* 0x00000009080872a4 */ /* 0x000fe4000f8e02ff */
[----:B------:R-:W-:Y:S02]  /*5220*/  UIMAD UR9, UR7, UR11, URZ ;  /* 0x0000000b070972a4 */ /* 0x000fe4000f8e02ff */
[----:B------:R-:W-:Y:S02]  /*5230*/  UIMAD UR14, UR6, -0xd2dd57f, URZ ;  /* 0xf2d22a81060e78a4 */ /* 0x000fe4000f8e02ff */
[----:B------:R-:W-:Y:S02]  /*5240*/  UIMAD UR7, UR10, UR7, URZ ;  /* 0x000000070a0772a4 */ /* 0x000fe4000f8e02ff */
[----:B------:R-:W-:Y:S02]  /*5250*/  UIMAD UR8, UR8, UR9, URZ ;  /* 0x00000009080872a4 */ /* 0x000fe4000f8e02ff */
[----:B------:R-:W-:-:S02]  /*5260*/  UIMAD UR9, UR7, UR14, URZ ;  /* 0x0000000e070972a4 */ /* 0x000fc4000f8e02ff */
[----:B------:R-:W-:Y:S02]  /*5270*/  UIMAD UR7, UR11, UR7, URZ ;  /* 0x000000070b0772a4 */ /* 0x000fe4000f8e02ff */
[----:B------:R-:W-:Y:S02]  /*5280*/  UIMAD UR8, UR8, UR9, URZ ;  /* 0x00000009080872a4 */ /* 0x000fe4000f8e02ff */
[----:B------:R-:W-:Y:S02]  /*5290*/  UIMAD UR9, UR7, UR6, URZ ;  /* 0x00000006070972a4 */ /* 0x000fe4000f8e02ff */
[----:B------:R-:W-:Y:S02]  /*52a0*/  UIMAD UR7, UR14, UR7, URZ ;  /* 0x000000070e0772a4 */ /* 0x000fe4000f8e02ff */
[----:B------:R-:W-:Y:S02]  /*52b0*/  UIMAD UR10, UR6, 0x492697c1, URZ ;  /* 0x492697c1060a78a4 */ /* 0x000fe4000f8e02ff */
[----:B------:R-:W-:-:S02]  /*52c0*/  UIMAD UR8, UR8, UR9, URZ ;  /* 0x00000009080872a4 */ /* 0x000fc4000f8e02ff */
[----:B------:R-:W-:Y:S02]  /*52d0*/  UIMAD UR9, UR14, UR7, URZ ;  /* 0x000000070e0972a4 */ /* 0x000fe4000f8e02ff */
[----:B------:R-:W-:Y:S02]  /*52e0*/  UIMAD UR7, UR7, UR10, URZ ;  /* 0x0000000a070772a4 */ /* 0x000fe4000f8e02ff */
[----:B------:R-:W-:Y:S02]  /*52f0*/  UIMAD UR8, UR8, 0x23d150df, URZ ;  /* 0x23d150df080878a4 */ /* 0x000fe4000f8e02ff */
[----:B------:R-:W-:Y:S02]  /*5300*/  UIMAD UR11, UR6, -0x32286461, URZ ;  /* 0xcdd79b9f060b78a4 */ /* 0x000fe4000f8e02ff */
[----:B------:R-:W-:Y:S02]  /*5310*/  UIMAD UR9, UR9, 0xb5f, URZ ;  /* 0x00000b5f090978a4 */ /* 0x000fe4000f8e02ff */
[----:B------:R-:W-:-:S02]  /*5320*/  UIMAD UR7, UR8, UR7, URZ ;  /* 0x00000007080772a4 */ /* 0x000fc4000f8e02ff */
[----:B------:R-:W-:Y:S02]  /*5330*/  UIMAD UR8, UR9, UR11, URZ ;  /* 0x0000000b090872a4 */ /* 0x000fe4000f8e02ff */
[----:B------:R-:W-:Y:S02]  /*5340*/  UIMAD UR15, UR6, -0x594d6aff, URZ ;  /* 0xa6b29501060f78a4 */ /* 0x000fe4000f8e02ff */
[----:B------:R-:W-:Y:S02]  /*5350*/  UIMAD UR9, UR10, UR9, URZ ;  /* 0x000000090a0972a4 */ /* 0x000fe4000f8e02ff */
[----:B------:R-:W-:Y:S02]  /*5360*/  UIMAD UR7, UR7, UR8, URZ ;  /* 0x00000008070772a4 */ /* 0x000fe4000f8e02ff */
[----:B------:R-:W-:Y:S02]  /*5370*/  UIMAD UR8, UR9, UR15, URZ ;  /* 0x0000000f090872a4 */ /* 0x000fe4000f8e02ff */
[----:B------:R-:W-:-:S02]  /*5380*/  UIMAD UR9, UR11, UR9, URZ ;  /* 0x000000090b0972a4 */ /* 0x000fc4000f8e02ff */
[----:B------:R-:W-:Y:S02]  /*5390*/  UIMAD UR7, UR7, UR8, URZ ;  /* 0x00000008070772a4 */ /* 0x000fe4000f8e02ff */
[----:B------:R-:W-:Y:S02]  /*53a0*/  UIMAD UR14, UR14, UR9, URZ ;  /* 0x000000090e0e72a4 */ /* 0x000fe4000f8e02ff */
[----:B------:R-:W-:Y:S02]  /*53b0*/  UIMAD UR9, UR15, UR9, URZ ;  /* 0x000000090f0972a4 */ /* 0x000fe4000f8e02ff */
[----:B------:R-:W-:Y:S02]  /*53c0*/  UIMAD UR10, UR6, 0x1faa2241, URZ ;  /* 0x1faa2241060a78a4 */ /* 0x000fe4000f8e02ff */
[----:B------:R-:W-:Y:S02]  /*53d0*/  UIMAD UR7, UR7, UR14, URZ ;  /* 0x0000000e070772a4 */ /* 0x000fe4000f8e02ff */
[----:B------:R-:W-:-:S02]  /*53e0*/  UIMAD UR8, UR15, UR9, URZ ;  /* 0x000000090f0872a4 */ /* 0x000fc4000f8e02ff */
[----:B------:R-:W-:Y:S02]  /*53f0*/  UIMAD UR9, UR9, UR10, URZ ;  /* 0x0000000a090972a4 */ /* 0x000fe4000f8e02ff */
[----:B------:R-:W-:Y:S02]  /*5400*/  UIMAD UR7, UR7, 0x23d150df, URZ ;  /* 0x23d150df070778a4 */ /* 0x000fe4000f8e02ff */
[----:B------:R-:W-:Y:S02]  /*5410*/  UIMAD UR11, UR6, 0xf9b811f, URZ ;  /* 0x0f9b811f060b78a4 */ /* 0x000fe4000f8e02ff */
[----:B------:R-:W-:Y:S02]  /*5420*/  UIMAD UR8, UR8, 0xb5f, URZ ;  /* 0x00000b5f080878a4 */ /* 0x000fe4000f8e02ff */
[----:B------:R-:W-:Y:S02]  /*5430*/  UIMAD UR7, UR7, UR9, URZ ;  /* 0x00000009070772a4 */ /* 0x000fe4000f8e02ff */
[----:B------:R-:W-:-:S02]  /*5440*/  UIMAD UR9, UR8, UR11, URZ ;  /* 0x0000000b080972a4 */ /* 0x000fc4000f8e02ff */
[----:B------:R-:W-:Y:S02]  /*5450*/  UIMAD UR14, UR6, 0x79413f81, URZ ;  /* 0x79413f81060e78a4 */ /* 0x000fe4000f8e02ff */
[----:B------:R-:W-:Y:S02]  /*5460*/  UIMAD UR8, UR10, UR8, URZ ;  /* 0x000000080a0872a4 */ /* 0x000fe4000f8e02ff */
[----:B------:R-:W-:Y:S02]  /*5470*/  UIMAD UR7, UR7, UR9, URZ ;  /* 0x00000009070772a4 */ /* 0x000fe4000f8e02ff */
[----:B------:R-:W-:Y:S02]  /*5480*/  UIMAD UR9, UR8, UR14, URZ ;  /* 0x0000000e080972a4 */ /* 0x000fe4000f8e02ff */
[----:B------:R-:W-:Y:S02]  /*5490*/  UIMAD UR8, UR11, UR8, URZ ;  /* 0x000000080b0872a4 */ /* 0x000fe4000f8e02ff */
[----:B------:R-:W-:-:S02]  /*54a0*/  UIMAD UR7, UR7, UR9, URZ ;  /* 0x00000009070772a4 */ /* 0x000fc4000f8e02ff */
[----:B------:R-:W-:Y:S02]  /*54b0*/  UIMAD UR15, UR15, UR8, URZ ;  /* 0x000000080f0f72a4 */ /* 0x000fe4000f8e02ff */
[----:B------:R-:W-:Y:S02]  /*54c0*/  UIMAD UR8, UR14, UR8, URZ ;  /* 0x000000080e0872a4 */ /* 0x000fe4000f8e02ff */
[----:B------:R-:W-:Y:S02]  /*54d0*/  UIMAD UR10, UR6, 0x69abecc1, URZ ;  /* 0x69abecc1060a78a4 */ /* 0x000fe4000f8e02ff */
[----:B------:R-:W-:Y:S02]  /*54e0*/  UIMAD UR7, UR7, UR15, URZ ;  /* 0x0000000f070772a4 */ /* 0x000fe4000f8e02ff */
[----:B------:R-:W-:Y:S02]  /*54f0*/  UIMAD UR9, UR14, UR8, URZ ;  /* 0x000000080e0972a4 */ /* 0x000fe4000f8e02ff */
[----:B------:R-:W-:-:S02]  /*5500*/  UIMAD UR11, UR6, -0x6606d961, URZ ;  /* 0x99f9269f060b78a4 */ /* 0x000fc4000f8e02ff */
[----:B------:R-:W-:Y:S02]  /*5510*/  UIMAD UR8, UR8, UR10, URZ ;  /* 0x0000000a080872a4 */ /* 0x000fe4000f8e02ff */
[----:B------:R-:W-:Y:S02]  /*5520*/  UIMAD UR7, UR7, 0x23d150df, URZ ;  /* 0x23d150df070778a4 */ /* 0x000fe4000f8e02ff */
[----:B------:R-:W-:Y:S02]  /*5530*/  UIMAD UR9, UR9, 0xb5f, URZ ;  /* 0x00000b5f090978a4 */ /* 0x000fe4000f8e02ff */
[----:B------:R-:W-:Y:S02]  /*5540*/  UIMAD UR15, UR6, -0x27e1d5ff, URZ ;  /* 0xd81e2a01060f78a4 */ /* 0x000fe4000f8e02ff */
[----:B------:R-:W-:Y:S02]  /*5550*/  UIMAD UR7, UR7, UR8, URZ ;  /* 0x00000008070772a4 */ /* 0x000fe4000f8e02ff */
[----:B------:R-:W-:-:S02]  /*5560*/  UIMAD UR6, UR9, UR11, URZ ;  /* 0x0000000b090672a4 */ /* 0x000fc4000f8e02ff */
[----:B------:R-:W-:Y:S02]  /*5570*/  UIMAD UR8, UR10, UR9, URZ ;  /* 0x000000090a0872a4 */ /* 0x000fe4000f8e02ff */
[----:B------:R-:W-:Y:S02]  /*5580*/  UIADD3 UR4, UPT, UPT, UR4, 0x10, URZ ;  /* 0x0000001004047890 */ /* 0x000fe4000fffe0ff */
[----:B------:R-:W-:Y:S02]  /*5590*/  UIMAD UR6, UR7, UR6, URZ ;  /* 0x00000006070672a4 */ /* 0x000fe4000f8e02ff */
[----:B------:R-:W-:Y:S02]  /*55a0*/  UIMAD UR7, UR8, UR15, URZ ;  /* 0x0000000f080772a4 */ /* 0x000fe4000f8e02ff */
[----:B------:R-:W-:Y:S02]  /*55b0*/  UIMAD UR8, UR11, UR8, URZ ;  /* 0x000000080b0872a4 */ /* 0x000fe4000f8e02ff */
[----:B------:R-:W-:-:S02]  /*55c0*/  UISETP.GE.AND UP1, UPT, UR4, -0xc, UPT ;  /* 0xfffffff40400788c */ /* 0x000fc4000bf26270 */
[----:B------:R-:W-:Y:S02]  /*55d0*/  UIMAD UR6, UR6, UR7, URZ ;  /* 0x00000007060672a4 */ /* 0x000fe4000f8e02ff */
[----:B------:R-:W-:-:S04]  /*55e0*/  UIMAD UR14, UR14, UR8, URZ ;  /* 0x000000080e0e72a4 */ /* 0x000fc8000f8e02ff */
[----:B------:R-:W-:-:S04]  /*55f0*/  UIMAD UR6, UR6, UR14, URZ ;  /* 0x0000000e060672a4 */ /* 0x000fc8000f8e02ff */
[----:B------:R-:W-:-:S03]  /*5600*/  UIMAD UR9, UR6, 0x23d150df, URZ ;  /* 0x23d150df060978a4 */ /* 0x000fc6000f8e02ff */
[----:B------:R-:W-:Y:S01]  /*5610*/  UMOV UR6, UR15 ;  /* 0x0000000f00067c82 */ /* 0x000fe20008000000 */
[----:B------:R-:W-:Y:S08]  /*5620*/  BRA.U !UP1, `(.L_x_37) ;  /* 0xfffffff909e07547 */ /* 0x000ff0000b83ffff */
[----:B------:R-:W-:Y:S01]  /*5630*/  UMOV UR10, UR11 ;  /* 0x0000000b000a7c82 */ /* 0x000fe20008000000 */
[----:B------:R-:W-:-:S05]  /*5640*/  UMOV UR7, UR15 ;  /* 0x0000000f00077c82 */ /* 0x000fca0008000000 */
.L_x_36:
[----:B------:R-:W-:-:S04]  /*5650*/  UIADD3 UR11, UPT, UPT, -UR4, URZ, URZ ;  /* 0x000000ff040b7290 */ /* 0x000fc8000fffe1ff */
[----:B------:R-:W-:-:S09]  /*5660*/  UISETP.GT.AND UP1, UPT, UR11, 0x4, UPT ;  /* 0x000000040b00788c */ /* 0x000fd2000bf24270 */
[----:B------:R-:W-:Y:S05]  /*5670*/  BRA.U !UP1, `(.L_x_38) ;  /* 0x0000000109947547 */ /* 0x000fea000b800000 */
        /* <DEDUP_REMOVED lines=32> */
[----:B------:R-:W-:Y:S02]  /*5880*/  UIADD3 UR4, UPT, UPT, UR4, 0x8, URZ ;  /* 0x0000000804047890 */ /* 0x000fe4000fffe0ff */
[----:B------:R-:W-:Y:S02]  /*5890*/  UIMAD UR7, UR7, UR14, URZ ;  /* 0x0000000e070772a4 */ /* 0x000fe4000f8e02ff */
[----:B------:R-:W-:Y:S02]  /*58a0*/  UPLOP3.LUT UP0, UPT, UPT, UPT, UPT, 0x40, 0x4 ;  /* 0x000000000004789c */ /* 0x000fe40003f0e870 */
[----:B------:R-:W-:-:S03]  /*58b0*/  UIMAD UR9, UR7, 0x23d150df, URZ ;  /* 0x23d150df070978a4 */ /* 0x000fc6000f8e02ff */
[----:B------:R-:W-:-:S09]  /*58c0*/  UMOV UR7, UR6 ;  /* 0x0000000600077c82 */ /* 0x000fd20008000000 */
.L_x_38:
[----:B------:R-:W-:-:S09]  /*58d0*/  UISETP.NE.OR UP0, UPT, UR4, URZ, UP0 ;  /* 0x000000ff0400728c */ /* 0x000fd20008705670 */
[----:B------:R-:W-:Y:S05]  /*58e0*/  BRA.U !UP0, `(.L_x_34) ;  /* 0x00000001085c7547 */ /* 0x000fea000b800000 */
.L_x_35:
[----:B------:R-:W-:Y:S02]  /*58f0*/  UIMAD UR8, UR6, UR8, URZ ;  /* 0x00000008060872a4 */ /* 0x000fe4000f8e02ff */
[----:B------:R-:W-:Y:S02]  /*5900*/  UIMAD UR10, UR6, 0x814d41, URZ ;  /* 0x00814d41060a78a4 */ /* 0x000fe4000f8e02ff */
[----:B------:R-:W-:Y:S02]  /*5910*/  UIMAD UR7, UR8, UR6, URZ ;  /* 0x00000006080772a4 */ /* 0x000fe4000f8e02ff */
[----:B------:R-:W-:Y:S02]  /*5920*/  UIMAD UR8, UR8, UR10, URZ ;  /* 0x0000000a080872a4 */ /* 0x000fe4000f8e02ff */
[----:B------:R-:W-:Y:S02]  /*5930*/  UIMAD UR11, UR6, -0x41b289e1, URZ ;  /* 0xbe4d761f060b78a4 */ /* 0x000fe4000f8e02ff */
[----:B------:R-:W-:-:S02]  /*5940*/  UIMAD UR7, UR7, 0xb5f, URZ ;  /* 0x00000b5f070778a4 */ /* 0x000fc4000f8e02ff */
[----:B------:R-:W-:Y:S02]  /*5950*/  UIMAD UR8, UR8, UR9, URZ ;  /* 0x00000009080872a4 */ /* 0x000fe4000f8e02ff */
[----:B------:R-:W-:Y:S02]  /*5960*/  UIADD3 UR4, UPT, UPT, UR4, 0x4, URZ ;  /* 0x0000000404047890 */ /* 0x000fe4000fffe0ff */
[----:B------:R-:W-:Y:S02]  /*5970*/  UIMAD UR9, UR7, UR11, URZ ;  /* 0x0000000b070972a4 */ /* 0x000fe4000f8e02ff */
[----:B------:R-:W-:Y:S02]  /*5980*/  UIMAD UR14, UR6, -0xd2dd57f, URZ ;  /* 0xf2d22a81060e78a4 */ /* 0x000fe4000f8e02ff */
[----:B------:R-:W-:Y:S02]  /*5990*/  UIMAD UR7, UR10, UR7, URZ ;  /* 0x000000070a0772a4 */ /* 0x000fe4000f8e02ff */
[----:B------:R-:W-:-:S02]  /*59a0*/  UISETP.NE.AND UP0, UPT, UR4, URZ, UPT ;  /* 0x000000ff0400728c */ /* 0x000fc4000bf05270 */
[----:B------:R-:W-:Y:S02]  /*59b0*/  UIMAD UR9, UR8, UR9, URZ ;  /* 0x00000009080972a4 */ /* 0x000fe4000f8e02ff */
[----:B------:R-:W-:Y:S02]  /*59c0*/  UIMAD UR10, UR7, UR14, URZ ;  /* 0x0000000e070a72a4 */ /* 0x000fe4000f8e02ff */
[----:B------:R-:W-:Y:S02]  /*59d0*/  UIMAD UR8, UR11, UR7, URZ ;  /* 0x000000070b0872a4 */ /* 0x000fe4000f8e02ff */
[----:B------:R-:W-:Y:S02]  /*59e0*/  UIMAD UR9, UR9, UR10, URZ ;  /* 0x0000000a090972a4 */ /* 0x000fe4000f8e02ff */
[----:B------:R-:W-:-:S04]  /*59f0*/  UIMAD UR6, UR8, UR6, URZ ;  /* 0x00000006080672a4 */ /* 0x000fc8000f8e02ff */
[----:B------:R-:W-:-:S03]  /*5a00*/  UIMAD UR9, UR9, UR6, URZ ;  /* 0x00000006090972a4 */ /* 0x000fc6000f8e02ff */
[----:B------:R-:W-:Y:S01]  /*5a10*/  UMOV UR6, UR14 ;  /* 0x0000000e00067c82 */ /* 0x000fe20008000000 */
[----:B------:R-:W-:Y:S01]  /*5a20*/  UIMAD UR9, UR9, 0x23d150df, URZ ;  /* 0x23d150df090978a4 */ /* 0x000fe2000f8e02ff */
[----:B------:R-:W-:Y:S11]  /*5a30*/  BRA.U UP0, `(.L_x_35) ;  /* 0xfffffffd00ac7547 */ /* 0x000ff6000b83ffff */
[----:B------:R-:W-:Y:S01]  /*5a40*/  UMOV UR10, UR11 ;  /* 0x0000000b000a7c82 */ /* 0x000fe20008000000 */
[----:B------:R-:W-:-:S05]  /*5a50*/  UMOV UR7, UR14 ;  /* 0x0000000e00077c82 */ /* 0x000fca0008000000 */
.L_x_34:
[----:B------:R-:W-:-:S09]  /*5a60*/  UISETP.NE.AND UP0, UPT, UR5, URZ, UPT ;  /* 0x000000ff0500728c */ /* 0x000fd2000bf05270 */
[----:B------:R-:W-:Y:S05]  /*5a70*/  BRA.U !UP0, `(.L_x_39) ;  /* 0x00000001082c7547 */ /* 0x000fea000b800000 */
[----:B------:R-:W-:-:S12]  /*5a80*/  UIADD3 UR5, UPT, UPT, -UR5, URZ, URZ ;  /* 0x000000ff05057290 */ /* 0x000fd8000fffe1ff */
.L_x_40:
[----:B------:R-:W-:Y:S02]  /*5a90*/  UIADD3 UR5, UPT, UPT, UR5, 0x1, URZ ;  /* 0x0000000105057890 */ /* 0x000fe4000fffe0ff */
[----:B------:R-:W-:Y:S02]  /*5aa0*/  UIMAD UR8, UR8, UR7, URZ ;  /* 0x00000007080872a4 */ /* 0x000fe4000f8e02ff */
[----:B------:R-:W-:Y:S02]  /*5ab0*/  UISETP.NE.AND UP0, UPT, UR5, URZ, UPT ;  /* 0x000000ff0500728c */ /* 0x000fe4000bf05270 */
[----:B------:R-:W-:Y:S02]  /*5ac0*/  UIMAD UR4, UR8, UR7, URZ ;  /* 0x00000007080472a4 */ /* 0x000fe4000f8e02ff */
[----:B------:R-:W-:Y:S02]  /*5ad0*/  UMOV UR10, UR7 ;  /* 0x00000007000a7c82 */ /* 0x000fe40008000000 */
[----:B------:R-:W-:-:S02]  /*5ae0*/  UIMAD UR9, UR4, UR9, URZ ;  /* 0x00000009040972a4 */ /* 0x000fc4000f8e02ff */
[----:B------:R-:W-:Y:S02]  /*5af0*/  UIMAD UR4, UR7, 0xb5f, URZ ;  /* 0x00000b5f070478a4 */ /* 0x000fe4000f8e02ff */
[----:B------:R-:W-:-:S05]  /*5b00*/  UIMAD UR9, UR9, 0x814d41, URZ ;  /* 0x00814d41090978a4 */ /* 0x000fca000f8e02ff */
[----:B------:R-:W-:Y:S01]  /*5b10*/  UMOV UR7, UR4 ;  /* 0x0000000400077c82 */ /* 0x000fe20008000000 */
[----:B------:R-:W-:Y:S06]  /*5b20*/  BRA.U UP0, `(.L_x_40) ;  /* 0xfffffffd00d87547 */ /* 0x000fec000b83ffff */
.L_x_39:
[----:B------:R-:W-:-:S04]  /*5b30*/  UIMAD UR8, UR10, UR8, URZ ;  /* 0x000000080a0872a4 */ /* 0x000fc8000f8e02ff */
[----:B------:R-:W-:-:S04]  /*5b40*/  UIMAD UR8, UR8, UR9, URZ ;  /* 0x00000009080872a4 */ /* 0x000fc8000f8e02ff */
[----:B------:R-:W-:-:S09]  /*5b50*/  UIMAD UR8, UR8, 0x814d41, URZ ;  /* 0x00814d41080878a4 */ /* 0x000fd2000f8e02ff */
[----:B------:R-:W0:Y:S03]  /*5b60*/  I2F.F64.U32 R4, UR8 ;  /* 0x0000000800047d12 */ /* 0x000e260008201800 */
.L_x_30:
[----:B------:R-:W-:Y:S05]  /*5b70*/  BSYNC.RECONVERGENT B0 ;  /* 0x0000000000007941 */ /* 0x000fea0003800200 */
.L_x_28:
[----:B0-----:R-:W-:Y:S01]  /*5b80*/  STG.E.64 desc[UR12][R2.64], R4 ;  /* 0x0000000402007986 */ /* 0x001fe2000c101b0c */
[----:B------:R-:W-:Y:S05]  /*5b90*/  EXIT ;  /* 0x000000000000794d */ /* 0x000fea0003800000 */
.L_x_96:
[----:B------:R-:W-:Y:S01]  /*5ba0*/  ISETP.GE.U32.AND P0, PT, R0, 0x20, PT ;  /* 0x000000200000780c */ /* 0x000fe20003f06070 */
[----:B------:R-:W-:-:S12]  /*5bb0*/  BSSY.RECONVERGENT B0, `(.L_x_41) ;  /* 0x0000187000007945 */ /* 0x000fd80003800200 */
[----:B------:R-:W-:Y:S05]  /*5bc0*/  @!P0 BRA `(.L_x_42) ;  /* 0x0000000c00448947 */ /* 0x000fea0003800000 */
[----:B------:R-:W0:Y:S01]  /*5bd0*/  LDCU UR4, c[0x0][0x390] ;  /* 0x00007200ff0477ac */ /* 0x000e220008000800 */
[----:B------:R-:W-:Y:S01]  /*5be0*/  HFMA2 R4, -RZ, RZ, 512, 0 ;  /* 0x60000000ff047431 */ /* 0x000fe200000001ff */
        /* <DEDUP_REMOVED lines=11> */
[----:B------:R-:W-:Y:S01]  /*5ca0*/  HFMA2 R0, -RZ, RZ, 5.20703125, -14744 ;  /* 0x4535f333ff007431 */ /* 0x000fe200000001ff */
[----:B------:R-:W-:Y:S01]  /*5cb0*/  ULOP3.LUT UR4, UR4, 0x7ffffffe, URZ, 0xc0, !UPT ;  /* 0x7ffffffe04047892 */ /* 0x000fe2000f8ec0ff */
[----:B------:R-:W-:Y:S01]  /*5cc0*/  HFMA2 R4, -RZ, RZ, 2.560546875, -112.625 ;  /* 0x411fd70aff047431 */ /* 0x000fe200000001ff */
[----:B------:R-:W-:Y:S02]  /*5cd0*/  MOV R5, 0x4200c28f ;  /* 0x4200c28f00057802 */ /* 0x000fe40000000f00 */
[----:B------:R-:W-:Y:S01]  /*5ce0*/  MOV R7, 0x3ffefd22 ;  /* 0x3ffefd2200077802 */ /* 0x000fe20000000f00 */
[----:B------:R-:W-:-:S12]  /*5cf0*/  UIADD3 UR4, UPT, UPT, -UR4, URZ, URZ ;  /* 0x000000ff04047290 */ /* 0x000fd8000fffe1ff */
.L_x_45:
        /* <DEDUP_REMOVED lines=123> */
.L_x_44:
        /* <DEDUP_REMOVED lines=62> */
.L_x_46:
[----:B------:R-:W-:-:S04]  /*6890*/  FMUL R5, R4, R5 ;  /* 0x0000000504057220 */ /* 0x000fc80000400000 */
[----:B------:R-:W-:-:S04]  /*68a0*/  FMUL R0, R5, R0 ;  /* 0x0000000005007220 */ /* 0x000fc80000400000 */
[----:B------:R-:W-:-:S04]  /*68b0*/  FMUL R0, R0, R7 ;  /* 0x0000000700007220 */ /* 0x000fc80000400000 */
[----:B------:R0:W1:Y:S01]  /*68c0*/  F2F.F64.F32 R4, R0 ;  /* 0x0000000000047310 */ /* 0x0000620000201800 */
[----:B------:R-:W-:Y:S05]  /*68d0*/  BRA `(.L_x_43) ;  /* 0x0000000800d07947 */ /* 0x000fea0003800000 */
.L_x_42:
[----:B------:R-:W0:Y:S01]  /*68e0*/  LDCU UR4, c[0x0][0x38c] ;  /* 0x00007180ff0477ac */ /* 0x000e220008000800 */
[----:B------:R-:W-:Y:S01]  /*68f0*/  HFMA2 R4, -RZ, RZ, -2, 0 ;  /* 0xc0000000ff047431 */ /* 0x000fe200000001ff */
        /* <DEDUP_REMOVED lines=22> */
.L_x_50:
        /* <DEDUP_REMOVED lines=74> */
.L_x_49:
        /* <DEDUP_REMOVED lines=40> */
.L_x_51:
[----:B------:R-:W-:-:S09]  /*7180*/  UISETP.NE.OR UP0, UPT, UR4, URZ, UP0 ;  /* 0x000000ff0400728c */ /* 0x000fd20008705670 */
[----:B------:R-:W-:Y:S05]  /*7190*/  BRA.U !UP0, `(.L_x_47) ;  /* 0x00000001085c7547 */ /* 0x000fea000b800000 */
.L_x_48:
        /* <DEDUP_REMOVED lines=23> */
.L_x_47:
[----:B------:R-:W-:-:S09]  /*7310*/  UISETP.NE.AND UP0, UPT, UR5, URZ, UPT ;  /* 0x000000ff0500728c */ /* 0x000fd2000bf05270 */
[----:B------:R-:W-:Y:S05]  /*7320*/  BRA.U !UP0, `(.L_x_52) ;  /* 0x00000001082c7547 */ /* 0x000fea000b800000 */
[----:B------:R-:W-:-:S12]  /*7330*/  UIADD3 UR5, UPT, UPT, -UR5, URZ, URZ ;  /* 0x000000ff05057290 */ /* 0x000fd8000fffe1ff */
.L_x_53:
        /* <DEDUP_REMOVED lines=10> */
.L_x_52:
[----:B------:R-:W-:-:S04]  /*73e0*/  UIMAD UR8, UR10, UR8, URZ ;  /* 0x000000080a0872a4 */ /* 0x000fc8000f8e02ff */
[----:B------:R-:W-:-:S04]  /*73f0*/  UIMAD UR8, UR8, UR9, URZ ;  /* 0x00000009080872a4 */ /* 0x000fc8000f8e02ff */
[----:B------:R-:W-:-:S09]  /*7400*/  UIMAD UR8, UR8, 0x814d41, URZ ;  /* 0x00814d41080878a4 */ /* 0x000fd2000f8e02ff */
[----:B------:R-:W2:Y:S03]  /*7410*/  I2F.F64.U32 R4, UR8 ;  /* 0x0000000800047d12 */ /* 0x000ea60008201800 */
.L_x_43:
[----:B------:R-:W-:Y:S05]  /*7420*/  BSYNC.RECONVERGENT B0 ;  /* 0x0000000000007941 */ /* 0x000fea0003800200 */
.L_x_41:
[----:B-12---:R-:W-:Y:S01]  /*7430*/  STG.E.64 desc[UR12][R2.64], R4 ;  /* 0x0000000402007986 */ /* 0x006fe2000c101b0c */
[----:B------:R-:W-:Y:S05]  /*7440*/  EXIT ;  /* 0x000000000000794d */ /* 0x000fea0003800000 */
.L_x_27:
[----:B------:R-:W-:-:S04]  /*7450*/  MOV R5, 0xfffffff9 ;  /* 0xfffffff900057802 */ /* 0x000fc80000000f00 */
[----:B------:R-:W-:-:S04]  /*7460*/  VIADDMNMX.U32 R0, R4, R5, 0x3, PT ;  /* 0x0000000304007446 */ /* 0x000fc80003800005 */
[----:B------:R-:W-:-:S04]  /*7470*/  SHF.L.U32 R0, R0, 0x2, RZ ;  /* 0x0000000200007819 */ /* 0x000fc800000006ff */
[----:B------:R-:W0:Y:S02]  /*7480*/  LDC R4, c[0x2][R0+0x24] ;  /* 0x0080090000047b82 */ /* 0x000e240000000800 */
[----:B0-----:R-:W-:-:S04]  /*7490*/  SHF.R.S32.HI R5, RZ, 0x1f, R4 ;  /* 0x0000001fff057819 */ /* 0x001fc80000011404 */
.L_x_99:
[----:B------:R-:W-:Y:S05]  /*74a0*/  BRX R4 -0x74b0                                                  (*"BRANCH_TARGETS .L_x_100,.L_x_101,.L_x_102,.L_x_90"*) ;  /* 0xffffff8804d47949 */ /* 0x000fea000383ffff */
.L_x_90:
[----:B------:R-:W0:Y:S02]  /*74b0*/  LDCU UR4, c[0x0][0x38c] ;  /* 0x00007180ff0477ac */ /* 0x000e240008000800 */
[----:B0-----:R-:W-:-:S05]  /*74c0*/  VIMNMX R5, PT, PT, RZ, UR4, !PT ;  /* 0x00000004ff057c48 */ /* 0x001fca000ffe0100 */
[----:B------:R-:W-:Y:S01]  /*74d0*/  STG.E desc[UR12][R2.64], R5 ;  /* 0x0000000502007986 */ /* 0x000fe2000c10190c */
[----:B------:R-:W-:Y:S05]  /*74e0*/  EXIT ;  /* 0x000000000000794d */ /* 0x000fea0003800000 */
.L_x_100:
[----:B------:R-:W0:Y:S02]  /*74f0*/  S2UR UR4, SR_CTAID.X ;  /* 0x00000000000479c3 */ /* 0x000e240000002500 */
[----:B0-----:R-:W-:-:S04]  /*7500*/  ULOP3.LUT UR4, UR4, 0x1, URZ, 0xc0, !UPT ;  /* 0x0000000104047892 */ /* 0x001fc8000f8ec0ff */
[----:B------:R-:W-:-:S09]  /*7510*/  UISETP.NE.U32.AND UP0, UPT, UR4, 0x1, UPT ;  /* 0x000000010400788c */ /* 0x000fd2000bf05070 */
[----:B------:R-:W-:Y:S05]  /*7520*/  BRA.U UP0, `(.L_x_54) ;  /* 0x0000000d00607547 */ /* 0x000fea000b800000 */
        /* <DEDUP_REMOVED lines=27> */
.L_x_57:
        /* <DEDUP_REMOVED lines=123> */
.L_x_56:
        /* <DEDUP_REMOVED lines=62> */
.L_x_58:
[----:B------:R-:W-:-:S08]  /*8270*/  DMUL R6, R6, R8 ;  /* 0x0000000806067228 */ /* 0x000fd00000000000 */
[----:B------:R-:W-:-:S08]  /*8280*/  DMUL R10, R6, R10 ;  /* 0x0000000a060a7228 */ /* 0x000fd00000000000 */
[----:B------:R-:W-:Y:S01]  /*8290*/  DMUL R4, R10, R4 ;  /* 0x000000040a047228 */ /* 0x000fe20000000000 */
[----:B------:R-:W-:Y:S10]  /*82a0*/  BRA `(.L_x_55) ;  /* 0x0000000c00407947 */ /* 0x000ff40003800000 */
.L_x_54:
        /* <DEDUP_REMOVED lines=19> */
.L_x_60:
        /* <DEDUP_REMOVED lines=123> */
.L_x_59:
        /* <DEDUP_REMOVED lines=62> */
.L_x_61:
[----:B------:R-:W-:-:S04]  /*8f70*/  FMUL R5, R4, R5 ;  /* 0x0000000504057220 */ /* 0x000fc80000400000 */
[----:B------:R-:W-:-:S04]  /*8f80*/  FMUL R0, R5, R0 ;  /* 0x0000000005007220 */ /* 0x000fc80000400000 */
[----:B------:R-:W-:-:S04]  /*8f90*/  FMUL R0, R0, R7 ;  /* 0x0000000700007220 */ /* 0x000fc80000400000 */
[----:B------:R0:W1:Y:S03]  /*8fa0*/  F2F.F64.F32 R4, R0 ;  /* 0x0000000000047310 */ /* 0x0000660000201800 */
.L_x_55:
[----:B-1----:R-:W-:Y:S01]  /*8fb0*/  STG.E.64 desc[UR12][R2.64], R4 ;  /* 0x0000000402007986 */ /* 0x002fe2000c101b0c */
[----:B------:R-:W-:Y:S05]  /*8fc0*/  EXIT ;  /* 0x000000000000794d */ /* 0x000fea0003800000 */
.L_x_101:
[----:B------:R-:W0:Y:S02]  /*8fd0*/  S2UR UR4, SR_CTAID.X ;  /* 0x00000000000479c3 */ /* 0x000e240000002500 */
[----:B0-----:R-:W-:-:S04]  /*8fe0*/  ULOP3.LUT UR4, UR4, 0x1, URZ, 0xc0, !UPT ;  /* 0x0000000104047892 */ /* 0x001fc8000f8ec0ff */
[----:B------:R-:W-:-:S09]  /*8ff0*/  UISETP.NE.U32.AND UP0, UPT, UR4, 0x1, UPT ;  /* 0x000000010400788c */ /* 0x000fd2000bf05070 */
[----:B------:R-:W-:Y:S05]  /*9000*/  BRA.U UP0, `(.L_x_62) ;  /* 0x0000000d00447547 */ /* 0x000fea000b800000 */
        /* <DEDUP_REMOVED lines=19> */
.L_x_65:
        /* <DEDUP_REMOVED lines=123> */
.L_x_64:
        /* <DEDUP_REMOVED lines=62> */
.L_x_66:
[----:B------:R-:W-:-:S04]  /*9cd0*/  FMUL R5, R4, R5 ;  /* 0x0000000504057220 */ /* 0x000fc80000400000 */
[----:B------:R-:W-:-:S04]  /*9ce0*/  FMUL R0, R5, R0 ;  /* 0x0000000005007220 */ /* 0x000fc80000400000 */
[----:B------:R-:W-:-:S04]  /*9cf0*/  FMUL R0, R0, R7 ;  /* 0x0000000700007220 */ /* 0x000fc80000400000 */
[----:B------:R0:W1:Y:S01]  /*9d00*/  F2F.F64.F32 R4, R0 ;  /* 0x0000000000047310 */ /* 0x0000620000201800 */
[----:B------:R-:W-:Y:S05]  /*9d10*/  BRA `(.L_x_63) ;  /* 0x0000000800d07947 */ /* 0x000fea0003800000 */
.L_x_62:
        /* <DEDUP_REMOVED lines=24> */
.L_x_70:
        /* <DEDUP_REMOVED lines=74> */
.L_x_69:
        /* <DEDUP_REMOVED lines=40> */
.L_x_71:
[----:B------:R-:W-:-:S09]  /*a5c0*/  UISETP.NE.OR UP0, UPT, UR4, URZ, UP0 ;  /* 0x000000ff0400728c */ /* 0x000fd20008705670 */
[----:B------:R-:W-:Y:S05]  /*a5d0*/  BRA.U !UP0, `(.L_x_67) ;  /* 0x00000001085c7547 */ /* 0x000fea000b800000 */
.L_x_68:
        /* <DEDUP_REMOVED lines=23> */
.L_x_67:
[----:B------:R-:W-:-:S09]  /*a750*/  UISETP.NE.AND UP0, UPT, UR5, URZ, UPT ;  /* 0x000000ff0500728c */ /* 0x000fd2000bf05270 */
[----:B------:R-:W-:Y:S05]  /*a760*/  BRA.U !UP0, `(.L_x_72) ;  /* 0x00000001082c7547 */ /* 0x000fea000b800000 */
[----:B------:R-:W-:-:S12]  /*a770*/  UIADD3 UR5, UPT, UPT, -UR5, URZ, URZ ;  /* 0x000000ff05057290 */ /* 0x000fd8000fffe1ff */
.L_x_73:
        /* <DEDUP_REMOVED lines=10> */
.L_x_72:
[----:B------:R-:W-:-:S04]  /*a820*/  UIMAD UR8, UR10, UR8, URZ ;  /* 0x000000080a0872a4 */ /* 0x000fc8000f8e02ff */
[----:B------:R-:W-:-:S04]  /*a830*/  UIMAD UR8, UR8, UR9, URZ ;  /* 0x00000009080872a4 */ /* 0x000fc8000f8e02ff */
[----:B------:R-:W-:-:S09]  /*a840*/  UIMAD UR8, UR8, 0x814d41, URZ ;  /* 0x00814d41080878a4 */ /* 0x000fd2000f8e02ff */
[----:B------:R-:W2:Y:S03]  /*a850*/  I2F.F64.U32 R4, UR8 ;  /* 0x0000000800047d12 */ /* 0x000ea60008201800 */
.L_x_63:
[----:B-12---:R-:W-:Y:S01]  /*a860*/  STG.E.64 desc[UR12][R2.64], R4 ;  /* 0x0000000402007986 */ /* 0x006fe2000c101b0c */
[----:B------:R-:W-:Y:S05]  /*a870*/  EXIT ;  /* 0x000000000000794d */ /* 0x000fea0003800000 */
.L_x_102:
        /* <DEDUP_REMOVED lines=31> */
.L_x_77:
        /* <DEDUP_REMOVED lines=123> */
.L_x_76:
        /* <DEDUP_REMOVED lines=62> */
.L_x_78:
[----:B------:R-:W-:-:S08]  /*b600*/  DMUL R6, R6, R8 ;  /* 0x0000000806067228 */ /* 0x000fd00000000000 */
[----:B------:R-:W-:-:S08]  /*b610*/  DMUL R10, R6, R10 ;  /* 0x0000000a060a7228 */ /* 0x000fd00000000000 */
[----:B------:R-:W-:Y:S01]  /*b620*/  DMUL R4, R10, R4 ;  /* 0x000000040a047228 */ /* 0x000fe20000000000 */
[----:B------:R-:W-:Y:S10]  /*b630*/  BRA `(.L_x_75) ;  /* 0x0000000800d07947 */ /* 0x000ff40003800000 */
.L_x_74:
        /* <DEDUP_REMOVED lines=24> */
.L_x_82:
        /* <DEDUP_REMOVED lines=74> */
.L_x_81:
        /* <DEDUP_REMOVED lines=40> */
.L_x_83:
[----:B------:R-:W-:-:S09]  /*bee0*/  UISETP.NE.OR UP0, UPT, UR4, URZ, UP0 ;  /* 0x000000ff0400728c */ /* 0x000fd20008705670 */
[----:B------:R-:W-:Y:S05]  /*bef0*/  BRA.U !UP0, `(.L_x_79) ;  /* 0x00000001085c7547 */ /* 0x000fea000b800000 */
.L_x_80:
        /* <DEDUP_REMOVED lines=23> */
.L_x_79:
[----:B------:R-:W-:-:S09]  /*c070*/  UISETP.NE.AND UP0, UPT, UR5, URZ, UPT ;  /* 0x000000ff0500728c */ /* 0x000fd2000bf05270 */
[----:B------:R-:W-:Y:S05]  /*c080*/  BRA.U !UP0, `(.L_x_84) ;  /* 0x00000001082c7547 */ /* 0x000fea000b800000 */
[----:B------:R-:W-:-:S12]  /*c090*/  UIADD3 UR5, UPT, UPT, -UR5, URZ, URZ ;  /* 0x000000ff05057290 */ /* 0x000fd8000fffe1ff */
.L_x_85:
        /* <DEDUP_REMOVED lines=10> */
.L_x_84:
[----:B------:R-:W-:-:S04]  /*c140*/  UIMAD UR8, UR10, UR8, URZ ;  /* 0x000000080a0872a4 */ /* 0x000fc8000f8e02ff */
[----:B------:R-:W-:-:S04]  /*c150*/  UIMAD UR8, UR8, UR9, URZ ;  /* 0x00000009080872a4 */ /* 0x000fc8000f8e02ff */
[----:B------:R-:W-:-:S09]  /*c160*/  UIMAD UR8, UR8, 0x814d41, URZ ;  /* 0x00814d41080878a4 */ /* 0x000fd2000f8e02ff */
[----:B------:R-:W0:Y:S03]  /*c170*/  I2F.F64.U32 R4, UR8 ;  /* 0x0000000800047d12 */ /* 0x000e260008201800 */
.L_x_75:
[----:B0-----:R-:W-:Y:S01]  /*c180*/  STG.E.64 desc[UR12][R2.64], R4 ;  /* 0x0000000402007986 */ /* 0x001fe2000c101b0c */
[----:B------:R-:W-:Y:S05]  /*c190*/  EXIT ;  /* 0x000000000000794d */ /* 0x000fea0003800000 */
.L_x_86:
[----:B------:R-:W-:-:S00]  /*c1a0*/  BRA `(.L_x_86) ;  /* 0xfffffffc00fc7947 */ /* 0x000fc0000383ffff */
[----:B------:R-:W-:-:S00]  /*c1b0*/  NOP ;  /* 0x0000000000007918 */ /* 0x000fc00000000000 */
        /* <DEDUP_REMOVED lines=12> */
.L_x_104:


//--------------------- .nv.shared.reserved.0     --------------------------
	.section	.nv.shared.reserved.0,"aw",@nobits
	.weak		__nv_reservedSMEM_offset_0_alias
	.size		__nv_reservedSMEM_offset_0_alias, 0, 64
	.other		__nv_reservedSMEM_offset_0_alias,@"STO_CUDA_RESERVED_SHARED STV_DEFAULT"
__nv_reservedSMEM_offset_0_alias:
	.zero		0
	.zero		64


//--------------------- .nv.constant0._Z8loopcalcPdjii --------------------------
	.section	.nv.constant0._Z8loopcalcPdjii,"a",@progbits
	.sectionflags	@""
	.align	4
.nv.constant0._Z8loopcalcPdjii:
	.zero		916


//--------------------- SYMBOLS --------------------------

	.type		.nv.reservedSmem.offset0,@object
	.size		.nv.reservedSmem.offset0,0x4
